	.target	sm_90a

	.elftype	@"ET_EXEC"


//--------------------- .note.nv.tkinfo           --------------------------
	.section	.note.nv.tkinfo,"",@"SHT_NOTE"
	.sectionflags	@"SHF_NOTE_NV_TKINFO"
	.tkinfo
        /*0018*/ 	.word	0x00000002
        /*0030*/ 	.string	""
        /*0030*/ 	.string	"ptxas"
        /*0030*/ 	.string	"Cuda compilation tools, release 13.0, V13.0.88"
        /*0030*/ 	.string	"Build cuda_13.0.r13.0/compiler.36424714_0"
        /*0030*/ 	.string	"-arch sm_90a -m 64 "



//--------------------- .note.nv.cuinfo           --------------------------
	.section	.note.nv.cuinfo,"",@"SHT_NOTE"
	.sectionflags	@"SHF_NOTE_NV_CUINFO"
        /*0018*/ 	.short	0x0002
        /*001a*/ 	.short	0x005a
        /*001c*/ 	.short	0x0082
	.zero		2


//--------------------- .nv.info                  --------------------------
	.section	.nv.info,"",@"SHT_CUDA_INFO"
	.align	4


	//----- nvinfo : EIATTR_REGCOUNT
	.align		4
        /*0000*/ 	.byte	0x04, 0x2f
        /*0002*/ 	.short	(.L_12 - .L_11)
	.align		4
.L_11:
        /*0004*/ 	.word	index@(_ZN7cutlass13device_kernelINS_4conv6kernel13ConvUniversalINS1_16ConvProblemShapeILNS1_8OperatorE0ELi3EEENS1_10collective14CollectiveConvINS1_46MainloopSm90TmaGmmaWarpSpecializedImplicitGemmILS5_0ELi3ELi3EN4cute5tupleIJNSA_1CILi2EEENSC_ILi1EEESE_EEENS1_36KernelImplicitTmaWarpSpecializedSm90ELi1EEENSB_IJNSC_ILi128EEESI_NSB_IJNSC_ILi64EEEEEEEEENS_10tfloat32_tESM_NSA_8TiledMMAINSA_8MMA_AtomIJNSA_4SM904GMMA30MMA_64x128x8_F32TF32TF32_SS_TNILNSQ_7ScaleInE1ELSS_1EEEEEENSA_6LayoutINSB_IJSE_SE_SE_EEENSB_IJNSC_ILi0EEESX_SX_EEEEENSB_IJNSA_10UnderscoreES10_S10_EEEEENS7_6detail26Sm90ImplicitGemmTileTraitsINSA_20SM90_TMA_LOAD_IM2COLENSA_14ComposedLayoutINSA_7SwizzleILi3ELi4ELi3EEENSA_18smem_ptr_flag_bitsILi32EEENSV_INSB_IJNSB_IJNSC_ILi8EEENSC_ILi16EEEEEENSB_IJNSC_ILi32EEESD_EEENSB_IJSE_NSC_ILi3EEEEEEEEENSB_IJNSB_IJS1E_NSC_ILi512EEEEEENSB_IJSE_NSC_ILi256EEEEEENSB_IJSX_NSC_ILi8192EEEEEEEEEEEEEvEENS14_INSA_23SM90_TMA_LOAD_MULTICASTES1R_vEEEENS_8epilogue10collective6detail29Sm90TmaWarpSpecializedAdapterINS1X_15DefaultEpilogueISM_NSB_IJNSB_IJllllEEESE_SX_EEES22_NS1W_6thread17LinearCombinationISM_Li1EffLNS23_9ScaleType4KindE0ELNS_15FloatRoundStyleE2ESM_EENS_4gemm15EpilogueDefaultEEEEEvvEEEEvNT_6ParamsE)
        /*0008*/ 	.word	0x0000009c


	//----- nvinfo : EIATTR_FRAME_SIZE
	.align		4
.L_12:
        /*000c*/ 	.byte	0x04, 0x11
        /*000e*/ 	.short	(.L_14 - .L_13)
	.align		4
.L_13:
        /*0010*/ 	.word	index@(_ZN7cutlass13device_kernelINS_4conv6kernel13ConvUniversalINS1_16ConvProblemShapeILNS1_8OperatorE0ELi3EEENS1_10collective14CollectiveConvINS1_46MainloopSm90TmaGmmaWarpSpecializedImplicitGemmILS5_0ELi3ELi3EN4cute5tupleIJNSA_1CILi2EEENSC_ILi1EEESE_EEENS1_36KernelImplicitTmaWarpSpecializedSm90ELi1EEENSB_IJNSC_ILi128EEESI_NSB_IJNSC_ILi64EEEEEEEEENS_10tfloat32_tESM_NSA_8TiledMMAINSA_8MMA_AtomIJNSA_4SM904GMMA30MMA_64x128x8_F32TF32TF32_SS_TNILNSQ_7ScaleInE1ELSS_1EEEEEENSA_6LayoutINSB_IJSE_SE_SE_EEENSB_IJNSC_ILi0EEESX_SX_EEEEENSB_IJNSA_10UnderscoreES10_S10_EEEEENS7_6detail26Sm90ImplicitGemmTileTraitsINSA_20SM90_TMA_LOAD_IM2COLENSA_14ComposedLayoutINSA_7SwizzleILi3ELi4ELi3EEENSA_18smem_ptr_flag_bitsILi32EEENSV_INSB_IJNSB_IJNSC_ILi8EEENSC_ILi16EEEEEENSB_IJNSC_ILi32EEESD_EEENSB_IJSE_NSC_ILi3EEEEEEEEENSB_IJNSB_IJS1E_NSC_ILi512EEEEEENSB_IJSE_NSC_ILi256EEEEEENSB_IJSX_NSC_ILi8192EEEEEEEEEEEEEvEENS14_INSA_23SM90_TMA_LOAD_MULTICASTES1R_vEEEENS_8epilogue10collective6detail29Sm90TmaWarpSpecializedAdapterINS1X_15DefaultEpilogueISM_NSB_IJNSB_IJllllEEESE_SX_EEES22_NS1W_6thread17LinearCombinationISM_Li1EffLNS23_9ScaleType4KindE0ELNS_15FloatRoundStyleE2ESM_EENS_4gemm15EpilogueDefaultEEEEEvvEEEEvNT_6ParamsE)
        /*0014*/ 	.word	0x00000000


	//----- nvinfo : EIATTR_MIN_STACK_SIZE
	.align		4
.L_14:
        /*0018*/ 	.byte	0x04, 0x12
        /*001a*/ 	.short	(.L_16 - .L_15)
	.align		4
.L_15:
        /*001c*/ 	.word	index@(_ZN7cutlass13device_kernelINS_4conv6kernel13ConvUniversalINS1_16ConvProblemShapeILNS1_8OperatorE0ELi3EEENS1_10collective14CollectiveConvINS1_46MainloopSm90TmaGmmaWarpSpecializedImplicitGemmILS5_0ELi3ELi3EN4cute5tupleIJNSA_1CILi2EEENSC_ILi1EEESE_EEENS1_36KernelImplicitTmaWarpSpecializedSm90ELi1EEENSB_IJNSC_ILi128EEESI_NSB_IJNSC_ILi64EEEEEEEEENS_10tfloat32_tESM_NSA_8TiledMMAINSA_8MMA_AtomIJNSA_4SM904GMMA30MMA_64x128x8_F32TF32TF32_SS_TNILNSQ_7ScaleInE1ELSS_1EEEEEENSA_6LayoutINSB_IJSE_SE_SE_EEENSB_IJNSC_ILi0EEESX_SX_EEEEENSB_IJNSA_10UnderscoreES10_S10_EEEEENS7_6detail26Sm90ImplicitGemmTileTraitsINSA_20SM90_TMA_LOAD_IM2COLENSA_14ComposedLayoutINSA_7SwizzleILi3ELi4ELi3EEENSA_18smem_ptr_flag_bitsILi32EEENSV_INSB_IJNSB_IJNSC_ILi8EEENSC_ILi16EEEEEENSB_IJNSC_ILi32EEESD_EEENSB_IJSE_NSC_ILi3EEEEEEEEENSB_IJNSB_IJS1E_NSC_ILi512EEEEEENSB_IJSE_NSC_ILi256EEEEEENSB_IJSX_NSC_ILi8192EEEEEEEEEEEEEvEENS14_INSA_23SM90_TMA_LOAD_MULTICASTES1R_vEEEENS_8epilogue10collective6detail29Sm90TmaWarpSpecializedAdapterINS1X_15DefaultEpilogueISM_NSB_IJNSB_IJllllEEESE_SX_EEES22_NS1W_6thread17LinearCombinationISM_Li1EffLNS23_9ScaleType4KindE0ELNS_15FloatRoundStyleE2ESM_EENS_4gemm15EpilogueDefaultEEEEEvvEEEEvNT_6ParamsE)
        /*0020*/ 	.word	0x00000000
.L_16:


//--------------------- .nv.compat                --------------------------
	.section	.nv.compat,"",@"SHT_CUDA_COMPAT_INFO"
	.align	4
        /*0000*/ 	.byte	0x02, 0x09, 0x01, 0x00, 0x02, 0x02, 0x04, 0x00, 0x02, 0x05, 0x05, 0x00, 0x03, 0x07, 0x01, 0x01
        /*0010*/ 	.byte	0x02, 0x03, 0x01, 0x00, 0x02, 0x06, 0x01, 0x00, 0x04, 0x0b, 0x08, 0x00, 0x00, 0x00, 0x00, 0x00
        /*0020*/ 	.byte	0x00, 0x00, 0x00, 0x00


//--------------------- .nv.info._ZN7cutlass13device_kernelINS_4conv6kernel13ConvUniversalINS1_16ConvProblemShapeILNS1_8OperatorE0ELi3EEENS1_10collective14CollectiveConvINS1_46MainloopSm90TmaGmmaWarpSpecializedImplicitGemmILS5_0ELi3ELi3EN4cute5tupleIJNSA_1CILi2EEENSC_ILi1EEESE_EEENS1_36KernelImplicitTmaWarpSpecializedSm90ELi1EEENSB_IJNSC_ILi128EEESI_NSB_IJNSC_ILi64EEEEEEEEENS_10tfloat32_tESM_NSA_8TiledMMAINSA_8MMA_AtomIJNSA_4SM904GMMA30MMA_64x128x8_F32TF32TF32_SS_TNILNSQ_7ScaleInE1ELSS_1EEEEEENSA_6LayoutINSB_IJSE_SE_SE_EEENSB_IJNSC_ILi0EEESX_SX_EEEEENSB_IJNSA_10UnderscoreES10_S10_EEEEENS7_6detail26Sm90ImplicitGemmTileTraitsINSA_20SM90_TMA_LOAD_IM2COLENSA_14ComposedLayoutINSA_7SwizzleILi3ELi4ELi3EEENSA_18smem_ptr_flag_bitsILi32EEENSV_INSB_IJNSB_IJNSC_ILi8EEENSC_ILi16EEEEEENSB_IJNSC_ILi32EEESD_EEENSB_IJSE_NSC_ILi3EEEEEEEEENSB_IJNSB_IJS1E_NSC_ILi512EEEEEENSB_IJSE_NSC_ILi256EEEEEENSB_IJSX_NSC_ILi8192EEEEEEEEEEEEEvEENS14_INSA_23SM90_TMA_LOAD_MULTICASTES1R_vEEEENS_8epilogue10collective6detail29Sm90TmaWarpSpecializedAdapterINS1X_15DefaultEpilogueISM_NSB_IJNSB_IJllllEEESE_SX_EEES22_NS1W_6thread17LinearCombinationISM_Li1EffLNS23_9ScaleType4KindE0ELNS_15FloatRoundStyleE2ESM_EENS_4gemm15EpilogueDefaultEEEEEvvEEEEvNT_6ParamsE --------------------------
	.section	.nv.info._ZN7cutlass13device_kernelINS_4conv6kernel13ConvUniversalINS1_16ConvProblemShapeILNS1_8OperatorE0ELi3EEENS1_10collective14CollectiveConvINS1_46MainloopSm90TmaGmmaWarpSpecializedImplicitGemmILS5_0ELi3ELi3EN4cute5tupleIJNSA_1CILi2EEENSC_ILi1EEESE_EEENS1_36KernelImplicitTmaWarpSpecializedSm90ELi1EEENSB_IJNSC_ILi128EEESI_NSB_IJNSC_ILi64EEEEEEEEENS_10tfloat32_tESM_NSA_8TiledMMAINSA_8MMA_AtomIJNSA_4SM904GMMA30MMA_64x128x8_F32TF32TF32_SS_TNILNSQ_7ScaleInE1ELSS_1EEEEEENSA_6LayoutINSB_IJSE_SE_SE_EEENSB_IJNSC_ILi0EEESX_SX_EEEEENSB_IJNSA_10UnderscoreES10_S10_EEEEENS7_6detail26Sm90ImplicitGemmTileTraitsINSA_20SM90_TMA_LOAD_IM2COLENSA_14ComposedLayoutINSA_7SwizzleILi3ELi4ELi3EEENSA_18smem_ptr_flag_bitsILi32EEENSV_INSB_IJNSB_IJNSC_ILi8EEENSC_ILi16EEEEEENSB_IJNSC_ILi32EEESD_EEENSB_IJSE_NSC_ILi3EEEEEEEEENSB_IJNSB_IJS1E_NSC_ILi512EEEEEENSB_IJSE_NSC_ILi256EEEEEENSB_IJSX_NSC_ILi8192EEEEEEEEEEEEEvEENS14_INSA_23SM90_TMA_LOAD_MULTICASTES1R_vEEEENS_8epilogue10collective6detail29Sm90TmaWarpSpecializedAdapterINS1X_15DefaultEpilogueISM_NSB_IJNSB_IJllllEEESE_SX_EEES22_NS1W_6thread17LinearCombinationISM_Li1EffLNS23_9ScaleType4KindE0ELNS_15FloatRoundStyleE2ESM_EENS_4gemm15EpilogueDefaultEEEEEvvEEEEvNT_6ParamsE,"",@"SHT_CUDA_INFO"
	.sectionflags	@""
	.align	4


	//----- nvinfo : EIATTR_CUDA_API_VERSION
	.align		4
        /*0000*/ 	.byte	0x04, 0x37
        /*0002*/ 	.short	(.L_18 - .L_17)
.L_17:
        /*0004*/ 	.word	0x00000082


	//----- nvinfo : EIATTR_KPARAM_INFO
	.align		4
.L_18:
        /*0008*/ 	.byte	0x04, 0x17
        /*000a*/ 	.short	(.L_20 - .L_19)
.L_19:
        /*000c*/ 	.word	0x00000000
        /*0010*/ 	.short	0x0000
        /*0012*/ 	.short	0x0070
        /*0014*/ 	.byte	0x00, 0xf0, 0x01, 0x10


	//----- nvinfo : EIATTR_SPARSE_MMA_MASK
	.align		4
.L_20:
        /*0018*/ 	.byte	0x03, 0x50
        /*001a*/ 	.short	0x0000


	//----- nvinfo : EIATTR_MAXREG_COUNT
	.align		4
        /*001c*/ 	.byte	0x03, 0x1b
        /*001e*/ 	.short	0x00ff


	//----- nvinfo : EIATTR_NUM_BARRIERS
	.align		4
        /*0020*/ 	.byte	0x02, 0x4c
        /*0022*/ 	.byte	0x01
	.zero		1


	//----- nvinfo : EIATTR_MERCURY_ISA_VERSION
	.align		4
        /*0024*/ 	.byte	0x03, 0x5f
        /*0026*/ 	.short	0x0101


	//----- nvinfo : EIATTR_COOP_GROUP_MASK_REGIDS
	.align		4
        /*0028*/ 	.byte	0x04, 0x29
        /*002a*/ 	.short	(.L_22 - .L_21)


	//   ....[0]....
.L_21:
        /*002c*/ 	.word	0xffffffff


	//   ....[1]....
        /*0030*/ 	.word	0xffffffff


	//   ....[2]....
        /*0034*/ 	.word	0xffffffff


	//   ....[3]....
        /*0038*/ 	.word	0xffffffff


	//----- nvinfo : EIATTR_COOP_GROUP_INSTR_OFFSETS
	.align		4
.L_22:
        /*003c*/ 	.byte	0x04, 0x28
        /*003e*/ 	.short	(.L_24 - .L_23)


	//   ....[0]....
.L_23:
        /*0040*/ 	.word	0x00000070


	//   ....[1]....
        /*0044*/ 	.word	0x00000080


	//   ....[2]....
        /*0048*/ 	.word	0x00000140


	//   ....[3]....
        /*004c*/ 	.word	0x00000680


	//----- nvinfo : EIATTR_MBARRIER_INSTR_OFFSETS
	.align		4
.L_24:
        /*0050*/ 	.byte	0x04, 0x39
        /*0052*/ 	.short	(.L_26 - .L_25)


	//   ....[0]....
.L_25:
        /*0054*/ 	.word	0x000002f0
        /*0058*/ 	.word	0x000000ff
        /*005c*/ 	.word	0x00030000
        /*0060*/ 	.short	0x0100
        /*0062*/ 	.byte	0x08
	.zero		1


	//   ....[1]....
        /*0064*/ 	.word	0x00000300
        /*0068*/ 	.word	0x000000ff
        /*006c*/ 	.word	0x00030018
        /*0070*/ 	.short	0x0100
        /*0072*/ 	.byte	0x08
	.zero		1


	//   ....[2]....
        /*0074*/ 	.word	0x00000310
        /*0078*/ 	.word	0x000000ff
        /*007c*/ 	.word	0x00030008
        /*0080*/ 	.short	0x0100
        /*0082*/ 	.byte	0x08
	.zero		1


	//   ....[3]....
        /*0084*/ 	.word	0x00000320
        /*0088*/ 	.word	0x000000ff
        /*008c*/ 	.word	0x00030020
        /*0090*/ 	.short	0x0100
        /*0092*/ 	.byte	0x08
	.zero		1


	//   ....[4]....
        /*0094*/ 	.word	0x00000330
        /*0098*/ 	.word	0x000000ff
        /*009c*/ 	.word	0x00030010
        /*00a0*/ 	.short	0x0100
        /*00a2*/ 	.byte	0x08
	.zero		1


	//   ....[5]....
        /*00a4*/ 	.word	0x00000340
        /*00a8*/ 	.word	0x000000ff
        /*00ac*/ 	.word	0x00030028
        /*00b0*/ 	.short	0x0100
        /*00b2*/ 	.byte	0x08
	.zero		1


	//   ....[6]....
        /*00b4*/ 	.word	0x00000f00
        /*00b8*/ 	.word	0x00000007
        /*00bc*/ 	.word	0x00030000
        /*00c0*/ 	.short	0x010a
        /*00c2*/ 	.byte	0x3f
	.zero		1


	//   ....[7]....
        /*00c4*/ 	.word	0x00001560
        /*00c8*/ 	.word	0x0000000b
        /*00cc*/ 	.word	0x00030000
        /*00d0*/ 	.short	0x010a
        /*00d2*/ 	.byte	0x3f
	.zero		1


	//   ....[8]....
        /*00d4*/ 	.word	0x00001a40
        /*00d8*/ 	.word	0x0000000b
        /*00dc*/ 	.word	0x00000000
        /*00e0*/ 	.short	0x0101
        /*00e2*/ 	.byte	0x3f
	.zero		1


	//   ....[9]....
        /*00e4*/ 	.word	0x00001c70
        /*00e8*/ 	.word	0x00000007
        /*00ec*/ 	.word	0x00000000
        /*00f0*/ 	.short	0x0101
        /*00f2*/ 	.byte	0x3f
	.zero		1


	//   ....[10]....
        /*00f4*/ 	.word	0x00009b50
        /*00f8*/ 	.word	0x00000007
        /*00fc*/ 	.word	0x00030018
        /*0100*/ 	.short	0x010a
        /*0102*/ 	.byte	0x3f
	.zero		1


	//   ....[11]....
        /*0104*/ 	.word	0x0000ebb0
        /*0108*/ 	.word	0x00000002
        /*010c*/ 	.word	0x00000000
        /*0110*/ 	.short	0x010a
        /*0112*/ 	.byte	0x3f
	.zero		1


	//   ....[12]....
        /*0114*/ 	.word	0x0000ec60
        /*0118*/ 	.word	0x00000000
        /*011c*/ 	.word	0x00000000
        /*0120*/ 	.short	0x010a
        /*0122*/ 	.byte	0x3f
	.zero		1


	//   ....[13]....
        /*0124*/ 	.word	0x0000ed10
        /*0128*/ 	.word	0x00000004
        /*012c*/ 	.word	0x00000000
        /*0130*/ 	.short	0x010a
        /*0132*/ 	.byte	0x3f
	.zero		1


	//----- nvinfo : EIATTR_NUM_MBARRIERS
	.align		4
.L_26:
        /*0134*/ 	.byte	0x03, 0x38
        /*0136*/ 	.short	0x0006


	//----- nvinfo : EIATTR_EXIT_INSTR_OFFSETS
	.align		4
        /*0138*/ 	.byte	0x04, 0x1c
        /*013a*/ 	.short	(.L_28 - .L_27)


	//   ....[0]....
.L_27:
        /*013c*/ 	.word	0x00000a30


	//   ....[1]....
        /*0140*/ 	.word	0x00001dd0


	//   ....[2]....
        /*0144*/ 	.word	0x000072a0


	//   ....[3]....
        /*0148*/ 	.word	0x000072d0


	//   ....[4]....
        /*014c*/ 	.word	0x00009770


	//   ....[5]....
        /*0150*/ 	.word	0x000097a0


	//   ....[6]....
        /*0154*/ 	.word	0x000097c0


	//   ....[7]....
        /*0158*/ 	.word	0x0000eab0


	//   ....[8]....
        /*015c*/ 	.word	0x0000ed40


	//----- nvinfo : EIATTR_MAX_THREADS
	.align		4
.L_28:
        /*0160*/ 	.byte	0x04, 0x05
        /*0162*/ 	.short	(.L_30 - .L_29)
.L_29:
        /*0164*/ 	.word	0x00000100
        /*0168*/ 	.word	0x00000001
        /*016c*/ 	.word	0x00000001


	//----- nvinfo : EIATTR_CRS_STACK_SIZE
	.align		4
.L_30:
        /*0170*/ 	.byte	0x04, 0x1e
        /*0172*/ 	.short	(.L_32 - .L_31)
.L_31:
        /*0174*/ 	.word	0x00000000


	//----- nvinfo : EIATTR_CBANK_PARAM_SIZE
	.align		4
.L_32:
        /*0178*/ 	.byte	0x03, 0x19
        /*017a*/ 	.short	0x0470


	//----- nvinfo : EIATTR_PARAM_CBANK
	.align		4
        /*017c*/ 	.byte	0x04, 0x0a
        /*017e*/ 	.short	(.L_34 - .L_33)
	.align		4
.L_33:
        /*0180*/ 	.word	index@(.nv.constant0._ZN7cutlass13device_kernelINS_4conv6kernel13ConvUniversalINS1_16ConvProblemShapeILNS1_8OperatorE0ELi3EEENS1_10collective14CollectiveConvINS1_46MainloopSm90TmaGmmaWarpSpecializedImplicitGemmILS5_0ELi3ELi3EN4cute5tupleIJNSA_1CILi2EEENSC_ILi1EEESE_EEENS1_36KernelImplicitTmaWarpSpecializedSm90ELi1EEENSB_IJNSC_ILi128EEESI_NSB_IJNSC_ILi64EEEEEEEEENS_10tfloat32_tESM_NSA_8TiledMMAINSA_8MMA_AtomIJNSA_4SM904GMMA30MMA_64x128x8_F32TF32TF32_SS_TNILNSQ_7ScaleInE1ELSS_1EEEEEENSA_6LayoutINSB_IJSE_SE_SE_EEENSB_IJNSC_ILi0EEESX_SX_EEEEENSB_IJNSA_10UnderscoreES10_S10_EEEEENS7_6detail26Sm90ImplicitGemmTileTraitsINSA_20SM90_TMA_LOAD_IM2COLENSA_14ComposedLayoutINSA_7SwizzleILi3ELi4ELi3EEENSA_18smem_ptr_flag_bitsILi32EEENSV_INSB_IJNSB_IJNSC_ILi8EEENSC_ILi16EEEEEENSB_IJNSC_ILi32EEESD_EEENSB_IJSE_NSC_ILi3EEEEEEEEENSB_IJNSB_IJS1E_NSC_ILi512EEEEEENSB_IJSE_NSC_ILi256EEEEEENSB_IJSX_NSC_ILi8192EEEEEEEEEEEEEvEENS14_INSA_23SM90_TMA_LOAD_MULTICASTES1R_vEEEENS_8epilogue10collective6detail29Sm90TmaWarpSpecializedAdapterINS1X_15DefaultEpilogueISM_NSB_IJNSB_IJllllEEESE_SX_EEES22_NS1W_6thread17LinearCombinationISM_Li1EffLNS23_9ScaleType4KindE0ELNS_15FloatRoundStyleE2ESM_EENS_4gemm15EpilogueDefaultEEEEEvvEEEEvNT_6ParamsE)
        /*0184*/ 	.short	0x0210
        /*0186*/ 	.short	0x0470


	//----- nvinfo : EIATTR_SW_WAR
	.align		4
.L_34:
        /*0188*/ 	.byte	0x04, 0x36
        /*018a*/ 	.short	(.L_36 - .L_35)
.L_35:
        /*018c*/ 	.word	0x00000008
.L_36:


//--------------------- .nv.callgraph             --------------------------
	.section	.nv.callgraph,"",@"SHT_CUDA_CALLGRAPH"
	.align	4
	.sectionentsize	8
	.align		4
        /*0000*/ 	.word	0x00000000
	.align		4
        /*0004*/ 	.word	0xffffffff
	.align		4
        /*0008*/ 	.word	0x00000000
	.align		4
        /*000c*/ 	.word	0xfffffffe
	.align		4
        /*0010*/ 	.word	0x00000000
	.align		4
        /*0014*/ 	.word	0xfffffffd
	.align		4
        /*0018*/ 	.word	0x00000000
	.align		4
        /*001c*/ 	.word	0xfffffffc


//--------------------- .nv.constant4             --------------------------
	.section	.nv.constant4,"a",@progbits
	.align	8
	.align		8
.nv.constant4:
        /*0000*/ 	.dword	_ZN39_INTERNAL_3ffdc939_4_k_cu_226225ad_39684cuda3std3__45__cpo5beginE
	.align		8
        /*0008*/ 	.dword	_ZN39_INTERNAL_3ffdc939_4_k_cu_226225ad_39684cuda3std3__45__cpo3endE
	.align		8
        /*0010*/ 	.dword	_ZN39_INTERNAL_3ffdc939_4_k_cu_226225ad_39684cuda3std3__45__cpo6cbeginE
	.align		8
        /*0018*/ 	.dword	_ZN39_INTERNAL_3ffdc939_4_k_cu_226225ad_39684cuda3std3__45__cpo4cendE
	.align		8
        /*0020*/ 	.dword	_ZN39_INTERNAL_3ffdc939_4_k_cu_226225ad_39684cuda3std3__441_GLOBAL__N__3ffdc939_4_k_cu_226225ad_39686ignoreE
	.align		8
        /*0028*/ 	.dword	_ZN39_INTERNAL_3ffdc939_4_k_cu_226225ad_39684cuda3std3__419piecewise_constructE
	.align		8
        /*0030*/ 	.dword	_ZN39_INTERNAL_3ffdc939_4_k_cu_226225ad_39684cuda3std3__48in_placeE
	.align		8
        /*0038*/ 	.dword	_ZN39_INTERNAL_3ffdc939_4_k_cu_226225ad_39684cuda3std6ranges3__45__cpo4swapE
	.align		8
        /*0040*/ 	.dword	_ZN39_INTERNAL_3ffdc939_4_k_cu_226225ad_39684cuda3std6ranges3__45__cpo9iter_moveE
	.align		8
        /*0048*/ 	.dword	_ZN39_INTERNAL_3ffdc939_4_k_cu_226225ad_39684cute7productE
	.align		8
        /*0050*/ 	.dword	_ZN39_INTERNAL_3ffdc939_4_k_cu_226225ad_39684cute1_E


//--------------------- .text._ZN7cutlass13device_kernelINS_4conv6kernel13ConvUniversalINS1_16ConvProblemShapeILNS1_8OperatorE0ELi3EEENS1_10collective14CollectiveConvINS1_46MainloopSm90TmaGmmaWarpSpecializedImplicitGemmILS5_0ELi3ELi3EN4cute5tupleIJNSA_1CILi2EEENSC_ILi1EEESE_EEENS1_36KernelImplicitTmaWarpSpecializedSm90ELi1EEENSB_IJNSC_ILi128EEESI_NSB_IJNSC_ILi64EEEEEEEEENS_10tfloat32_tESM_NSA_8TiledMMAINSA_8MMA_AtomIJNSA_4SM904GMMA30MMA_64x128x8_F32TF32TF32_SS_TNILNSQ_7ScaleInE1ELSS_1EEEEEENSA_6LayoutINSB_IJSE_SE_SE_EEENSB_IJNSC_ILi0EEESX_SX_EEEEENSB_IJNSA_10UnderscoreES10_S10_EEEEENS7_6detail26Sm90ImplicitGemmTileTraitsINSA_20SM90_TMA_LOAD_IM2COLENSA_14ComposedLayoutINSA_7SwizzleILi3ELi4ELi3EEENSA_18smem_ptr_flag_bitsILi32EEENSV_INSB_IJNSB_IJNSC_ILi8EEENSC_ILi16EEEEEENSB_IJNSC_ILi32EEESD_EEENSB_IJSE_NSC_ILi3EEEEEEEEENSB_IJNSB_IJS1E_NSC_ILi512EEEEEENSB_IJSE_NSC_ILi256EEEEEENSB_IJSX_NSC_ILi8192EEEEEEEEEEEEEvEENS14_INSA_23SM90_TMA_LOAD_MULTICASTES1R_vEEEENS_8epilogue10collective6detail29Sm90TmaWarpSpecializedAdapterINS1X_15DefaultEpilogueISM_NSB_IJNSB_IJllllEEESE_SX_EEES22_NS1W_6thread17LinearCombinationISM_Li1EffLNS23_9ScaleType4KindE0ELNS_15FloatRoundStyleE2ESM_EENS_4gemm15EpilogueDefaultEEEEEvvEEEEvNT_6ParamsE --------------------------
	.section	.text._ZN7cutlass13device_kernelINS_4conv6kernel13ConvUniversalINS1_16ConvProblemShapeILNS1_8OperatorE0ELi3EEENS1_10collective14CollectiveConvINS1_46MainloopSm90TmaGmmaWarpSpecializedImplicitGemmILS5_0ELi3ELi3EN4cute5tupleIJNSA_1CILi2EEENSC_ILi1EEESE_EEENS1_36KernelImplicitTmaWarpSpecializedSm90ELi1EEENSB_IJNSC_ILi128EEESI_NSB_IJNSC_ILi64EEEEEEEEENS_10tfloat32_tESM_NSA_8TiledMMAINSA_8MMA_AtomIJNSA_4SM904GMMA30MMA_64x128x8_F32TF32TF32_SS_TNILNSQ_7ScaleInE1ELSS_1EEEEEENSA_6LayoutINSB_IJSE_SE_SE_EEENSB_IJNSC_ILi0EEESX_SX_EEEEENSB_IJNSA_10UnderscoreES10_S10_EEEEENS7_6detail26Sm90ImplicitGemmTileTraitsINSA_20SM90_TMA_LOAD_IM2COLENSA_14ComposedLayoutINSA_7SwizzleILi3ELi4ELi3EEENSA_18smem_ptr_flag_bitsILi32EEENSV_INSB_IJNSB_IJNSC_ILi8EEENSC_ILi16EEEEEENSB_IJNSC_ILi32EEESD_EEENSB_IJSE_NSC_ILi3EEEEEEEEENSB_IJNSB_IJS1E_NSC_ILi512EEEEEENSB_IJSE_NSC_ILi256EEEEEENSB_IJSX_NSC_ILi8192EEEEEEEEEEEEEvEENS14_INSA_23SM90_TMA_LOAD_MULTICASTES1R_vEEEENS_8epilogue10collective6detail29Sm90TmaWarpSpecializedAdapterINS1X_15DefaultEpilogueISM_NSB_IJNSB_IJllllEEESE_SX_EEES22_NS1W_6thread17LinearCombinationISM_Li1EffLNS23_9ScaleType4KindE0ELNS_15FloatRoundStyleE2ESM_EENS_4gemm15EpilogueDefaultEEEEEvvEEEEvNT_6ParamsE,"ax",@progbits
	.align	128
.text._ZN7cutlass13device_kernelINS_4conv6kernel13ConvUniversalINS1_16ConvProblemShapeILNS1_8OperatorE0ELi3EEENS1_10collective14CollectiveConvINS1_46MainloopSm90TmaGmmaWarpSpecializedImplicitGemmILS5_0ELi3ELi3EN4cute5tupleIJNSA_1CILi2EEENSC_ILi1EEESE_EEENS1_36KernelImplicitTmaWarpSpecializedSm90ELi1EEENSB_IJNSC_ILi128EEESI_NSB_IJNSC_ILi64EEEEEEEEENS_10tfloat32_tESM_NSA_8TiledMMAINSA_8MMA_AtomIJNSA_4SM904GMMA30MMA_64x128x8_F32TF32TF32_SS_TNILNSQ_7ScaleInE1ELSS_1EEEEEENSA_6LayoutINSB_IJSE_SE_SE_EEENSB_IJNSC_ILi0EEESX_SX_EEEEENSB_IJNSA_10UnderscoreES10_S10_EEEEENS7_6detail26Sm90ImplicitGemmTileTraitsINSA_20SM90_TMA_LOAD_IM2COLENSA_14ComposedLayoutINSA_7SwizzleILi3ELi4ELi3EEENSA_18smem_ptr_flag_bitsILi32EEENSV_INSB_IJNSB_IJNSC_ILi8EEENSC_ILi16EEEEEENSB_IJNSC_ILi32EEESD_EEENSB_IJSE_NSC_ILi3EEEEEEEEENSB_IJNSB_IJS1E_NSC_ILi512EEEEEENSB_IJSE_NSC_ILi256EEEEEENSB_IJSX_NSC_ILi8192EEEEEEEEEEEEEvEENS14_INSA_23SM90_TMA_LOAD_MULTICASTES1R_vEEEENS_8epilogue10collective6detail29Sm90TmaWarpSpecializedAdapterINS1X_15DefaultEpilogueISM_NSB_IJNSB_IJllllEEESE_SX_EEES22_NS1W_6thread17LinearCombinationISM_Li1EffLNS23_9ScaleType4KindE0ELNS_15FloatRoundStyleE2ESM_EENS_4gemm15EpilogueDefaultEEEEEvvEEEEvNT_6ParamsE:
        .type           _ZN7cutlass13device_kernelINS_4conv6kernel13ConvUniversalINS1_16ConvProblemShapeILNS1_8OperatorE0ELi3EEENS1_10collective14CollectiveConvINS1_46MainloopSm90TmaGmmaWarpSpecializedImplicitGemmILS5_0ELi3ELi3EN4cute5tupleIJNSA_1CILi2EEENSC_ILi1EEESE_EEENS1_36KernelImplicitTmaWarpSpecializedSm90ELi1EEENSB_IJNSC_ILi128EEESI_NSB_IJNSC_ILi64EEEEEEEEENS_10tfloat32_tESM_NSA_8TiledMMAINSA_8MMA_AtomIJNSA_4SM904GMMA30MMA_64x128x8_F32TF32TF32_SS_TNILNSQ_7ScaleInE1ELSS_1EEEEEENSA_6LayoutINSB_IJSE_SE_SE_EEENSB_IJNSC_ILi0EEESX_SX_EEEEENSB_IJNSA_10UnderscoreES10_S10_EEEEENS7_6detail26Sm90ImplicitGemmTileTraitsINSA_20SM90_TMA_LOAD_IM2COLENSA_14ComposedLayoutINSA_7SwizzleILi3ELi4ELi3EEENSA_18smem_ptr_flag_bitsILi32EEENSV_INSB_IJNSB_IJNSC_ILi8EEENSC_ILi16EEEEEENSB_IJNSC_ILi32EEESD_EEENSB_IJSE_NSC_ILi3EEEEEEEEENSB_IJNSB_IJS1E_NSC_ILi512EEEEEENSB_IJSE_NSC_ILi256EEEEEENSB_IJSX_NSC_ILi8192EEEEEEEEEEEEEvEENS14_INSA_23SM90_TMA_LOAD_MULTICASTES1R_vEEEENS_8epilogue10collective6detail29Sm90TmaWarpSpecializedAdapterINS1X_15DefaultEpilogueISM_NSB_IJNSB_IJllllEEESE_SX_EEES22_NS1W_6thread17LinearCombinationISM_Li1EffLNS23_9ScaleType4KindE0ELNS_15FloatRoundStyleE2ESM_EENS_4gemm15EpilogueDefaultEEEEEvvEEEEvNT_6ParamsE,@function
        .size           _ZN7cutlass13device_kernelINS_4conv6kernel13ConvUniversalINS1_16ConvProblemShapeILNS1_8OperatorE0ELi3EEENS1_10collective14CollectiveConvINS1_46MainloopSm90TmaGmmaWarpSpecializedImplicitGemmILS5_0ELi3ELi3EN4cute5tupleIJNSA_1CILi2EEENSC_ILi1EEESE_EEENS1_36KernelImplicitTmaWarpSpecializedSm90ELi1EEENSB_IJNSC_ILi128EEESI_NSB_IJNSC_ILi64EEEEEEEEENS_10tfloat32_tESM_NSA_8TiledMMAINSA_8MMA_AtomIJNSA_4SM904GMMA30MMA_64x128x8_F32TF32TF32_SS_TNILNSQ_7ScaleInE1ELSS_1EEEEEENSA_6LayoutINSB_IJSE_SE_SE_EEENSB_IJNSC_ILi0EEESX_SX_EEEEENSB_IJNSA_10UnderscoreES10_S10_EEEEENS7_6detail26Sm90ImplicitGemmTileTraitsINSA_20SM90_TMA_LOAD_IM2COLENSA_14ComposedLayoutINSA_7SwizzleILi3ELi4ELi3EEENSA_18smem_ptr_flag_bitsILi32EEENSV_INSB_IJNSB_IJNSC_ILi8EEENSC_ILi16EEEEEENSB_IJNSC_ILi32EEESD_EEENSB_IJSE_NSC_ILi3EEEEEEEEENSB_IJNSB_IJS1E_NSC_ILi512EEEEEENSB_IJSE_NSC_ILi256EEEEEENSB_IJSX_NSC_ILi8192EEEEEEEEEEEEEvEENS14_INSA_23SM90_TMA_LOAD_MULTICASTES1R_vEEEENS_8epilogue10collective6detail29Sm90TmaWarpSpecializedAdapterINS1X_15DefaultEpilogueISM_NSB_IJNSB_IJllllEEESE_SX_EEES22_NS1W_6thread17LinearCombinationISM_Li1EffLNS23_9ScaleType4KindE0ELNS_15FloatRoundStyleE2ESM_EENS_4gemm15EpilogueDefaultEEEEEvvEEEEvNT_6ParamsE,(.L_x_288 - _ZN7cutlass13device_kernelINS_4conv6kernel13ConvUniversalINS1_16ConvProblemShapeILNS1_8OperatorE0ELi3EEENS1_10collective14CollectiveConvINS1_46MainloopSm90TmaGmmaWarpSpecializedImplicitGemmILS5_0ELi3ELi3EN4cute5tupleIJNSA_1CILi2EEENSC_ILi1EEESE_EEENS1_36KernelImplicitTmaWarpSpecializedSm90ELi1EEENSB_IJNSC_ILi128EEESI_NSB_IJNSC_ILi64EEEEEEEEENS_10tfloat32_tESM_NSA_8TiledMMAINSA_8MMA_AtomIJNSA_4SM904GMMA30MMA_64x128x8_F32TF32TF32_SS_TNILNSQ_7ScaleInE1ELSS_1EEEEEENSA_6LayoutINSB_IJSE_SE_SE_EEENSB_IJNSC_ILi0EEESX_SX_EEEEENSB_IJNSA_10UnderscoreES10_S10_EEEEENS7_6detail26Sm90ImplicitGemmTileTraitsINSA_20SM90_TMA_LOAD_IM2COLENSA_14ComposedLayoutINSA_7SwizzleILi3ELi4ELi3EEENSA_18smem_ptr_flag_bitsILi32EEENSV_INSB_IJNSB_IJNSC_ILi8EEENSC_ILi16EEEEEENSB_IJNSC_ILi32EEESD_EEENSB_IJSE_NSC_ILi3EEEEEEEEENSB_IJNSB_IJS1E_NSC_ILi512EEEEEENSB_IJSE_NSC_ILi256EEEEEENSB_IJSX_NSC_ILi8192EEEEEEEEEEEEEvEENS14_INSA_23SM90_TMA_LOAD_MULTICASTES1R_vEEEENS_8epilogue10collective6detail29Sm90TmaWarpSpecializedAdapterINS1X_15DefaultEpilogueISM_NSB_IJNSB_IJllllEEESE_SX_EEES22_NS1W_6thread17LinearCombinationISM_Li1EffLNS23_9ScaleType4KindE0ELNS_15FloatRoundStyleE2ESM_EENS_4gemm15EpilogueDefaultEEEEEvvEEEEvNT_6ParamsE)
        .other          _ZN7cutlass13device_kernelINS_4conv6kernel13ConvUniversalINS1_16ConvProblemShapeILNS1_8OperatorE0ELi3EEENS1_10collective14CollectiveConvINS1_46MainloopSm90TmaGmmaWarpSpecializedImplicitGemmILS5_0ELi3ELi3EN4cute5tupleIJNSA_1CILi2EEENSC_ILi1EEESE_EEENS1_36KernelImplicitTmaWarpSpecializedSm90ELi1EEENSB_IJNSC_ILi128EEESI_NSB_IJNSC_ILi64EEEEEEEEENS_10tfloat32_tESM_NSA_8TiledMMAINSA_8MMA_AtomIJNSA_4SM904GMMA30MMA_64x128x8_F32TF32TF32_SS_TNILNSQ_7ScaleInE1ELSS_1EEEEEENSA_6LayoutINSB_IJSE_SE_SE_EEENSB_IJNSC_ILi0EEESX_SX_EEEEENSB_IJNSA_10UnderscoreES10_S10_EEEEENS7_6detail26Sm90ImplicitGemmTileTraitsINSA_20SM90_TMA_LOAD_IM2COLENSA_14ComposedLayoutINSA_7SwizzleILi3ELi4ELi3EEENSA_18smem_ptr_flag_bitsILi32EEENSV_INSB_IJNSB_IJNSC_ILi8EEENSC_ILi16EEEEEENSB_IJNSC_ILi32EEESD_EEENSB_IJSE_NSC_ILi3EEEEEEEEENSB_IJNSB_IJS1E_NSC_ILi512EEEEEENSB_IJSE_NSC_ILi256EEEEEENSB_IJSX_NSC_ILi8192EEEEEEEEEEEEEvEENS14_INSA_23SM90_TMA_LOAD_MULTICASTES1R_vEEEENS_8epilogue10collective6detail29Sm90TmaWarpSpecializedAdapterINS1X_15DefaultEpilogueISM_NSB_IJNSB_IJllllEEESE_SX_EEES22_NS1W_6thread17LinearCombinationISM_Li1EffLNS23_9ScaleType4KindE0ELNS_15FloatRoundStyleE2ESM_EENS_4gemm15EpilogueDefaultEEEEEvvEEEEvNT_6ParamsE,@"STO_CUDA_ENTRY STV_DEFAULT"
_ZN7cutlass13device_kernelINS_4conv6kernel13ConvUniversalINS1_16ConvProblemShapeILNS1_8OperatorE0ELi3EEENS1_10collective14CollectiveConvINS1_46MainloopSm90TmaGmmaWarpSpecializedImplicitGemmILS5_0ELi3ELi3EN4cute5tupleIJNSA_1CILi2EEENSC_ILi1EEESE_EEENS1_36KernelImplicitTmaWarpSpecializedSm90ELi1EEENSB_IJNSC_ILi128EEESI_NSB_IJNSC_ILi64EEEEEEEEENS_10tfloat32_tESM_NSA_8TiledMMAINSA_8MMA_AtomIJNSA_4SM904GMMA30MMA_64x128x8_F32TF32TF32_SS_TNILNSQ_7ScaleInE1ELSS_1EEEEEENSA_6LayoutINSB_IJSE_SE_SE_EEENSB_IJNSC_ILi0EEESX_SX_EEEEENSB_IJNSA_10UnderscoreES10_S10_EEEEENS7_6detail26Sm90ImplicitGemmTileTraitsINSA_20SM90_TMA_LOAD_IM2COLENSA_14ComposedLayoutINSA_7SwizzleILi3ELi4ELi3EEENSA_18smem_ptr_flag_bitsILi32EEENSV_INSB_IJNSB_IJNSC_ILi8EEENSC_ILi16EEEEEENSB_IJNSC_ILi32EEESD_EEENSB_IJSE_NSC_ILi3EEEEEEEEENSB_IJNSB_IJS1E_NSC_ILi512EEEEEENSB_IJSE_NSC_ILi256EEEEEENSB_IJSX_NSC_ILi8192EEEEEEEEEEEEEvEENS14_INSA_23SM90_TMA_LOAD_MULTICASTES1R_vEEEENS_8epilogue10collective6detail29Sm90TmaWarpSpecializedAdapterINS1X_15DefaultEpilogueISM_NSB_IJNSB_IJllllEEESE_SX_EEES22_NS1W_6thread17LinearCombinationISM_Li1EffLNS23_9ScaleType4KindE0ELNS_15FloatRoundStyleE2ESM_EENS_4gemm15EpilogueDefaultEEEEEvvEEEEvNT_6ParamsE:
[----:B------:R-:W-:Y:S01]  /*0000*/  LDC R1, c[0x0][0x28] ;  /* 0x00000a00ff017b82 */ /* 0x000fe20000000800 */
[----:B------:R-:W0:Y:S01]  /*0010*/  S2R R10, SR_TID.X ;  /* 0x00000000000a7919 */ /* 0x000e220000002100 */
[----:B------:R-:W-:Y:S01]  /*0020*/  ELECT P0, URZ, PT ;  /* 0x00000000003f782f */ /* 0x000fe20003800000 */
[----:B------:R-:W-:Y:S01]  /*0030*/  BSSY B0, `(.L_x_0) ;  /* 0x0000010000007945 */ /* 0x000fe20003800000 */
[----:B------:R-:W1:Y:S01]  /*0040*/  S2R R12, SR_CTAID.X ;  /* 0x00000000000c7919 */ /* 0x000e620000002500 */
[--C-:B0-----:R-:W-:Y:S02]  /*0050*/  SHF.R.U32.HI R0, RZ, 0x5, R10.reuse ;  /* 0x00000005ff007819 */ /* 0x101fe4000001160a */
[----:B------:R-:W-:-:S03]  /*0060*/  SHF.R.U32.HI R2, RZ, 0x7, R10 ;  /* 0x00000007ff027819 */ /* 0x000fc6000001160a */
[----:B------:R-:W0:Y:S04]  /*0070*/  SHFL.IDX PT, R3, R0, RZ, 0x1f ;  /* 0x00001fff00037589 */ /* 0x000e2800000e0000 */
[----:B------:R2:W3:Y:S01]  /*0080*/  SHFL.IDX PT, R11, R2, RZ, 0x1f ;  /* 0x00001fff020b7589 */ /* 0x0004e200000e0000 */
[----:B0-----:R-:W-:-:S13]  /*0090*/  ISETP.NE.OR P0, PT, R3, RZ, !P0 ;  /* 0x000000ff0300720c */ /* 0x001fda0004705670 */
[----:B-123--:R-:W-:Y:S05]  /*00a0*/  @P0 BRA `(.L_x_1) ;  /* 0x0000000000200947 */ /* 0x00efea0003800000 */
[----:B------:R-:W-:Y:S02]  /*00b0*/  ULDC.64 UR4, c[0x0][0x198] ;  /* 0x0000660000047ab9 */ /* 0x000fe40000000a00 */
[----:B------:R-:W-:Y:S02]  /*00c0*/  UIADD3 UR6, UP0, UR4, 0xf0, URZ ;  /* 0x000000f004067890 */ /* 0x000fe4000ff1e03f */
[----:B------:R-:W-:Y:S02]  /*00d0*/  UIADD3 UR4, UP1, UR4, 0x270, URZ ;  /* 0x0000027004047890 */ /* 0x000fe4000ff3e03f */
[----:B------:R-:W-:Y:S02]  /*00e0*/  UIADD3.X UR7, URZ, UR5, URZ, UP0, !UPT ;  /* 0x000000053f077290 */ /* 0x000fe400087fe43f */
[----:B------:R-:W-:-:S07]  /*00f0*/  UIADD3.X UR5, URZ, UR5, URZ, UP1, !UPT ;  /* 0x000000053f057290 */ /* 0x000fce0008ffe43f */
[----:B------:R0:W-:Y:S02]  /*0100*/  UTMACCTL.PF [UR6] ;  /* 0x00000000060079b9 */ /* 0x0001e40008040000 */
[----:B------:R0:W-:Y:S02]  /*0110*/  UTMACCTL.PF [UR4] ;  /* 0x00000000040079b9 */ /* 0x0001e40008040000 */
[----:B0-----:R-:W-:Y:S01]  /*0120*/  NOP ;  /* 0x0000000000007918 */ /* 0x001fe20000000000 */
.L_x_1:
[----:B------:R-:W-:Y:S05]  /*0130*/  BSYNC B0 ;  /* 0x0000000000007941 */ /* 0x000fea0003800000 */
.L_x_0:
[----:B------:R-:W0:Y:S01]  /*0140*/  SHFL.IDX PT, R0, R0, RZ, 0x1f ;  /* 0x00001fff00007589 */ /* 0x000e2200000e0000 */
[----:B------:R-:W-:Y:S02]  /*0150*/  SHF.R.S32.HI R5, RZ, 0x1f, R10 ;  /* 0x0000001fff057819 */ /* 0x000fe4000001140a */
[----:B------:R-:W-:Y:S01]  /*0160*/  I2FP.F32.U32 R6, R12 ;  /* 0x0000000c00067245 */ /* 0x000fe20000201000 */
[----:B------:R-:W1:Y:S01]  /*0170*/  S2R R13, SR_CTAID.Y ;  /* 0x00000000000d7919 */ /* 0x000e620000002600 */
[----:B------:R-:W-:-:S04]  /*0180*/  LEA.HI R5, R5, R10, RZ, 0x7 ;  /* 0x0000000a05057211 */ /* 0x000fc800078f38ff */
[----:B------:R-:W-:-:S05]  /*0190*/  LOP3.LUT R5, R5, 0xffffff80, RZ, 0xc0, !PT ;  /* 0xffffff8005057812 */ /* 0x000fca00078ec0ff */
[----:B------:R-:W-:-:S05]  /*01a0*/  IMAD.IADD R15, R10, 0x1, -R5 ;  /* 0x000000010a0f7824 */ /* 0x000fca00078e0a05 */
[----:B------:R-:W-:-:S04]  /*01b0*/  SHF.R.S32.HI R2, RZ, 0x1f, R15 ;  /* 0x0000001fff027819 */ /* 0x000fc8000001140f */
[----:B------:R-:W-:Y:S02]  /*01c0*/  LEA.HI R2, R2, R15, RZ, 0x3 ;  /* 0x0000000f02027211 */ /* 0x000fe400078f18ff */
[----:B0-----:R-:W-:Y:S02]  /*01d0*/  ISETP.NE.AND P0, PT, R0, RZ, PT ;  /* 0x000000ff0000720c */ /* 0x001fe40003f05270 */
[--C-:B------:R-:W-:Y:S02]  /*01e0*/  SHF.R.S32.HI R4, RZ, 0x3, R2.reuse ;  /* 0x00000003ff047819 */ /* 0x100fe40000011402 */
[----:B------:R-:W-:Y:S02]  /*01f0*/  SHF.R.S32.HI R5, RZ, 0x1f, R2 ;  /* 0x0000001fff057819 */ /* 0x000fe40000011402 */
[----:B------:R-:W-:-:S07]  /*0200*/  SHF.R.S32.HI R7, RZ, 0x1f, R0 ;  /* 0x0000001fff077819 */ /* 0x000fce0000011400 */
[----:B-1----:R-:W-:Y:S05]  /*0210*/  @P0 BRA `(.L_x_2) ;  /* 0x0000000000500947 */ /* 0x002fea0003800000 */
[----:B------:R-:W0:Y:S01]  /*0220*/  S2UR UR8, SR_CgaCtaId ;  /* 0x00000000000879c3 */ /* 0x000e220000008800 */
[----:B------:R-:W-:Y:S01]  /*0230*/  UMOV UR4, 0x400 ;  /* 0x0000040000047882 */ /* 0x000fe20000000000 */
[----:B------:R-:W-:Y:S01]  /*0240*/  UMOV UR5, 0x1 ;  /* 0x0000000100057882 */ /* 0x000fe20000000000 */
[----:B------:R-:W-:Y:S01]  /*0250*/  UMOV UR6, 0x2 ;  /* 0x0000000200067882 */ /* 0x000fe20000000000 */
[----:B------:R-:W-:Y:S01]  /*0260*/  ELECT P0, URZ, PT ;  /* 0x00000000003f782f */ /* 0x000fe20003800000 */
[----:B------:R-:W-:-:S04]  /*0270*/  UIADD3 UR6, -UR6, 0x100000, URZ ;  /* 0x0010000006067890 */ /* 0x000fc8000fffe13f */
[----:B------:R-:W-:Y:S02]  /*0280*/  USHF.L.U32 UR7, UR6, 0xb, URZ ;  /* 0x0000000b06077899 */ /* 0x000fe4000800063f */
[----:B------:R-:W-:Y:S02]  /*0290*/  USHF.L.U32 UR6, UR6, 0x1, URZ ;  /* 0x0000000106067899 */ /* 0x000fe4000800063f */
[----:B0-----:R-:W-:Y:S02]  /*02a0*/  ULEA UR8, UR8, UR4, 0x18 ;  /* 0x0000000408087291 */ /* 0x001fe4000f8ec03f */
[----:B------:R-:W-:-:S04]  /*02b0*/  UIADD3 UR4, -UR5, 0x100000, URZ ;  /* 0x0010000005047890 */ /* 0x000fc8000fffe13f */
[----:B------:R-:W-:Y:S02]  /*02c0*/  USHF.L.U32 UR5, UR4, 0xb, URZ ;  /* 0x0000000b04057899 */ /* 0x000fe4000800063f */
[----:B------:R-:W-:Y:S01]  /*02d0*/  USHF.L.U32 UR4, UR4, 0x1, URZ ;  /* 0x0000000104047899 */ /* 0x000fe2000800063f */
[----:B------:R-:W0:Y:S11]  /*02e0*/  FENCE.VIEW.ASYNC.S ;  /* 0x00000000000073c6 */ /* 0x000e360000000000 */
[----:B0-----:R0:W1:Y:S01]  /*02f0*/  SYNCS.EXCH.64 URZ, [UR8+0x30000], UR4 ;  /* 0x03000004083f75b2 */ /* 0x0010620008000100 */
[----:B------:R0:W2:Y:S01]  /*0300*/  SYNCS.EXCH.64 URZ, [UR8+0x30018], UR6 ;  /* 0x03001806083f75b2 */ /* 0x0000a20008000100 */
[----:B------:R0:W3:Y:S01]  /*0310*/  SYNCS.EXCH.64 URZ, [UR8+0x30008], UR4 ;  /* 0x03000804083f75b2 */ /* 0x0000e20008000100 */
[----:B------:R0:W4:Y:S01]  /*0320*/  SYNCS.EXCH.64 URZ, [UR8+0x30020], UR6 ;  /* 0x03002006083f75b2 */ /* 0x0001220008000100 */
[----:B------:R0:W0:Y:S01]  /*0330*/  SYNCS.EXCH.64 URZ, [UR8+0x30010], UR4 ;  /* 0x03001004083f75b2 */ /* 0x0000220008000100 */
[----:B------:R0:W0:Y:S01]  /*0340*/  SYNCS.EXCH.64 URZ, [UR8+0x30028], UR6 ;  /* 0x03002806083f75b2 */ /* 0x0000220008000100 */
[----:B------:R-:W-:Y:S01]  /*0350*/  NOP ;  /* 0x0000000000007918 */ /* 0x000fe20000000000 */
.L_x_2:
[----:B0-----:R-:W-:Y:S01]  /*0360*/  ULDC UR4, c[0x0][0x150] ;  /* 0x0000540000047ab9 */ /* 0x001fe20000000800 */
[----:B------:R-:W-:Y:S01]  /*0370*/  LEA.HI R5, R5, R4, RZ, 0x2 ;  /* 0x0000000405057211 */ /* 0x000fe200078f10ff */
[----:B------:R-:W-:Y:S01]  /*0380*/  FMUL R6, R6, UR4 ;  /* 0x0000000406067c20 */ /* 0x000fe20008400000 */
[----:B------:R-:W-:Y:S01]  /*0390*/  LEA.HI R7, R7, R0, RZ, 0x2 ;  /* 0x0000000007077211 */ /* 0x000fe200078f10ff */
[----:B------:R-:W-:Y:S01]  /*03a0*/  ULDC UR4, c[0x0][0x154] ;  /* 0x0000550000047ab9 */ /* 0x000fe20000000800 */
[----:B------:R-:W-:Y:S01]  /*03b0*/  LOP3.LUT R5, R5, 0xfffffffc, RZ, 0xc0, !PT ;  /* 0xfffffffc05057812 */ /* 0x000fe200078ec0ff */
[----:B------:R-:W0:Y:S01]  /*03c0*/  LDC R9, c[0x0][0x140] ;  /* 0x00005000ff097b82 */ /* 0x000e220000000800 */
[----:B------:R-:W-:Y:S01]  /*03d0*/  LOP3.LUT R7, R7, 0x3ffffffc, RZ, 0xc0, !PT ;  /* 0x3ffffffc07077812 */ /* 0x000fe200078ec0ff */
[----:B------:R-:W5:Y:S01]  /*03e0*/  F2I.U32.TRUNC.NTZ R6, R6 ;  /* 0x0000000600067305 */ /* 0x000f62000020f000 */
[----:B------:R-:W-:Y:S01]  /*03f0*/  I2FP.F32.U32 R2, R13 ;  /* 0x0000000d00027245 */ /* 0x000fe20000201000 */
[----:B------:R-:W-:Y:S01]  /*0400*/  IMAD.IADD R5, R4, 0x1, -R5 ;  /* 0x0000000104057824 */ /* 0x000fe200078e0a05 */
[----:B------:R-:W-:Y:S01]  /*0410*/  LOP3.LUT P0, RZ, R15, 0x7, RZ, 0xc0, !PT ;  /* 0x000000070fff7812 */ /* 0x000fe2000780c0ff */
[----:B------:R-:W-:Y:S01]  /*0420*/  IMAD.IADD R0, R0, 0x1, -R7 ;  /* 0x0000000100007824 */ /* 0x000fe200078e0a07 */
[----:B------:R-:W-:Y:S01]  /*0430*/  ISETP.NE.AND P3, PT, R11, 0x1, PT ;  /* 0x000000010b00780c */ /* 0x000fe20003f65270 */
[----:B------:R-:W-:Y:S01]  /*0440*/  FMUL R8, R2, UR4 ;  /* 0x0000000402087c20 */ /* 0x000fe20008400000 */
[----:B------:R-:W-:Y:S01]  /*0450*/  ULDC UR4, c[0x0][0x144] ;  /* 0x0000510000047ab9 */ /* 0x000fe20000000800 */
[----:B------:R-:W-:Y:S01]  /*0460*/  IMAD R5, R0, 0x4, R5 ;  /* 0x0000000400057824 */ /* 0x000fe200078e0205 */
[----:B------:R-:W-:Y:S01]  /*0470*/  NOP ;  /* 0x0000000000007918 */ /* 0x000fe20000000000 */
[----:B------:R-:W-:-:S02]  /*0480*/  NOP ;  /* 0x0000000000007918 */ /* 0x000fc40000000000 */
[----:B------:R-:W1:Y:S01]  /*0490*/  F2I.U32.TRUNC.NTZ R8, R8 ;  /* 0x0000000800087305 */ /* 0x000e62000020f000 */
[C---:B------:R-:W-:Y:S01]  /*04a0*/  LEA.HI R0, R5.reuse, R5, RZ, 0x1 ;  /* 0x0000000505007211 */ /* 0x040fe200078f08ff */
[C---:B------:R-:W-:Y:S02]  /*04b0*/  IMAD.SHL.U32 R2, R5.reuse, 0x4, RZ ;  /* 0x0000000405027824 */ /* 0x040fe400078e00ff */
[----:B-----5:R-:W-:Y:S01]  /*04c0*/  IMAD.MOV R7, RZ, RZ, -R6 ;  /* 0x000000ffff077224 */ /* 0x020fe200078e0a06 */
[----:B------:R-:W-:Y:S02]  /*04d0*/  LOP3.LUT R0, R0, 0xfffffffe, RZ, 0xc0, !PT ;  /* 0xfffffffe00007812 */ /* 0x000fe400078ec0ff */
[----:B------:R-:W-:Y:S01]  /*04e0*/  LOP3.LUT R2, R5, 0xc, R2, 0x78, !PT ;  /* 0x0000000c05027812 */ /* 0x000fe200078e7802 */
[----:B------:R-:W-:Y:S01]  /*04f0*/  IMAD R7, R7, UR4, R12 ;  /* 0x0000000407077c24 */ /* 0x000fe2000f8e020c */
[----:B------:R-:W-:Y:S01]  /*0500*/  ULDC UR4, c[0x0][0x148] ;  /* 0x0000520000047ab9 */ /* 0x000fe20000000800 */
[----:B------:R-:W-:Y:S01]  /*0510*/  IMAD.IADD R0, R5, 0x1, -R0 ;  /* 0x0000000105007824 */ /* 0x000fe200078e0a00 */
[----:B0-----:R-:W-:-:S02]  /*0520*/  ISETP.EQ.U32.AND P1, PT, R9, 0x1, PT ;  /* 0x000000010900780c */ /* 0x001fc40003f22070 */
[----:B------:R-:W-:Y:S02]  /*0530*/  ISETP.LT.U32.AND P0, PT, R2, 0x2, !P0 ;  /* 0x000000020200780c */ /* 0x000fe40004701070 */
[----:B------:R-:W-:Y:S01]  /*0540*/  ISETP.NE.AND P4, PT, R0, R7, PT ;  /* 0x000000070000720c */ /* 0x000fe20003f85270 */
[----:B-1----:R-:W-:Y:S01]  /*0550*/  IMAD.MOV R6, RZ, RZ, -R8 ;  /* 0x000000ffff067224 */ /* 0x002fe200078e0a08 */
[----:B------:R-:W-:-:S03]  /*0560*/  SHF.R.S32.HI R0, RZ, 0x1f, R3 ;  /* 0x0000001fff007819 */ /* 0x000fc60000011403 */
[----:B------:R-:W-:Y:S01]  /*0570*/  IMAD R5, R6, UR4, R13 ;  /* 0x0000000406057c24 */ /* 0x000fe2000f8e020d */
[----:B------:R-:W-:-:S04]  /*0580*/  LEA.HI R0, R0, R3, RZ, 0x2 ;  /* 0x0000000300007211 */ /* 0x000fc800078f10ff */
[----:B------:R-:W-:-:S03]  /*0590*/  LOP3.LUT R0, R0, 0xfffffffc, RZ, 0xc0, !PT ;  /* 0xfffffffc00007812 */ /* 0x000fc600078ec0ff */
[----:B------:R-:W-:Y:S02]  /*05a0*/  @P4 LEA.HI R4, R2, R2, RZ, 0x1 ;  /* 0x0000000202044211 */ /* 0x000fe400078f08ff */
[----:B------:R-:W-:Y:S01]  /*05b0*/  IMAD.IADD R8, R3, 0x1, -R0 ;  /* 0x0000000103087824 */ /* 0x000fe200078e0a00 */
[----:B------:R-:W-:Y:S02]  /*05c0*/  SEL R0, RZ, 0x1, !P0 ;  /* 0x00000001ff007807 */ /* 0x000fe40004000000 */
[----:B------:R-:W-:Y:S02]  /*05d0*/  @P4 SHF.R.S32.HI R4, RZ, 0x1, R4 ;  /* 0x00000001ff044819 */ /* 0x000fe40000011404 */
[----:B------:R-:W-:Y:S02]  /*05e0*/  LOP3.LUT P2, RZ, R11, R8, RZ, 0xfc, !PT ;  /* 0x000000080bff7212 */ /* 0x000fe4000784fcff */
[----:B------:R-:W-:Y:S01]  /*05f0*/  @P4 ISETP.NE.AND P5, PT, R4, R5, PT ;  /* 0x000000050400420c */ /* 0x000fe20003fa5270 */
[----:B------:R-:W-:Y:S01]  /*0600*/  IMAD.MOV.U32 R5, RZ, RZ, 0x1 ;  /* 0x00000001ff057424 */ /* 0x000fe200078e00ff */
[----:B------:R-:W-:-:S02]  /*0610*/  SEL R3, RZ, 0x1, P2 ;  /* 0x00000001ff037807 */ /* 0x000fc40001000000 */
[----:B------:R-:W-:Y:S02]  /*0620*/  @P4 SEL R5, RZ, 0x1, P5 ;  /* 0x00000001ff054807 */ /* 0x000fe40002800000 */
[----:B------:R-:W-:Y:S02]  /*0630*/  SEL R3, R3, 0x2, P3 ;  /* 0x0000000203037807 */ /* 0x000fe40001800000 */
[----:B------:R-:W-:Y:S01]  /*0640*/  LOP3.LUT R5, R5, R0, RZ, 0xc0, !PT ;  /* 0x0000000005057212 */ /* 0x000fe200078ec0ff */
[----:B------:R-:W-:Y:S06]  /*0650*/  @!P1 BRA `(.L_x_3) ;  /* 0x0000000000089947 */ /* 0x000fec0003800000 */
[----:B--234-:R-:W-:Y:S01]  /*0660*/  UCGABAR_ARV ;  /* 0x00000000000079c7 */ /* 0x01cfe20008000000 */
[----:B------:R-:W-:Y:S05]  /*0670*/  BRA `(.L_x_4) ;  /* 0x0000000000047947 */ /* 0x000fea0003800000 */
.L_x_3:
[----:B--234-:R-:W-:Y:S01]  /*0680*/  NOP ;  /* 0x0000000000007918 */ /* 0x01cfe20000000000 */
.L_x_4:
[----:B------:R-:W-:Y:S01]  /*0690*/  ULDC.64 UR4, c[0x0][0x618] ;  /* 0x0001860000047ab9 */ /* 0x000fe20000000a00 */
[----:B------:R-:W-:Y:S01]  /*06a0*/  ULDC.64 UR12, c[0x0][0x208] ;  /* 0x00008200000c7ab9 */ /* 0x000fe20000000a00 */
[----:B------:R-:W-:-:S04]  /*06b0*/  ISETP.NE.U32.AND P0, PT, RZ, UR4, PT ;  /* 0x00000004ff007c0c */ /* 0x000fc8000bf05070 */
[----:B------:R-:W-:-:S13]  /*06c0*/  ISETP.NE.AND.EX P0, PT, RZ, UR5, PT, P0 ;  /* 0x00000005ff007c0c */ /* 0x000fda000bf05300 */
[----:B------:R-:W-:Y:S05]  /*06d0*/  @!P0 BRA `(.L_x_5) ;  /* 0x00000000001c8947 */ /* 0x000fea0003800000 */
[----:B------:R-:W0:Y:S02]  /*06e0*/  LDC.64 R6, c[0x0][0x618] ;  /* 0x00018600ff067b82 */ /* 0x000e240000000a00 */
[----:B0-----:R-:W2:Y:S02]  /*06f0*/  LDG.E.64 R6, desc[UR12][R6.64] ;  /* 0x0000000c06067981 */ /* 0x001ea4000c1e1b00 */
[----:B--2---:R-:W-:-:S04]  /*0700*/  ISETP.NE.U32.AND P0, PT, R6, RZ, PT ;  /* 0x000000ff0600720c */ /* 0x004fc80003f05070 */
[----:B------:R-:W-:-:S13]  /*0710*/  ISETP.NE.AND.EX P0, PT, R7, RZ, PT, P0 ;  /* 0x000000ff0700720c */ /* 0x000fda0003f05300 */
[----:B------:R-:W-:Y:S05]  /*0720*/  @!P0 BRA `(.L_x_5) ;  /* 0x0000000000088947 */ /* 0x000fea0003800000 */
[----:B------:R0:W5:Y:S01]  /*0730*/  LD.E R0, desc[UR12][R6.64] ;  /* 0x0000000c06007980 */ /* 0x000162000c101900 */
[----:B------:R-:W-:Y:S05]  /*0740*/  BRA `(.L_x_6) ;  /* 0x0000000000207947 */ /* 0x000fea0003800000 */
.L_x_5:
[----:B------:R-:W-:Y:S02]  /*0750*/  ULDC.64 UR4, c[0x0][0x608] ;  /* 0x0001820000047ab9 */ /* 0x000fe40000000a00 */
[----:B------:R-:W-:-:S04]  /*0760*/  ISETP.NE.U32.AND P0, PT, RZ, UR4, PT ;  /* 0x00000004ff007c0c */ /* 0x000fc8000bf05070 */
[----:B------:R-:W-:-:S13]  /*0770*/  ISETP.NE.AND.EX P0, PT, RZ, UR5, PT, P0 ;  /* 0x00000005ff007c0c */ /* 0x000fda000bf05300 */
[----:B------:R-:W-:Y:S05]  /*0780*/  @!P0 BRA `(.L_x_7) ;  /* 0x00000000000c8947 */ /* 0x000fea0003800000 */
[----:B------:R-:W0:Y:S02]  /*0790*/  LDC.64 R6, c[0x0][0x608] ;  /* 0x00018200ff067b82 */ /* 0x000e240000000a00 */
[----:B0-----:R1:W5:Y:S01]  /*07a0*/  LDG.E R0, desc[UR12][R6.64] ;  /* 0x0000000c06007981 */ /* 0x001362000c1e1900 */
[----:B------:R-:W-:Y:S05]  /*07b0*/  BRA `(.L_x_6) ;  /* 0x0000000000047947 */ /* 0x000fea0003800000 */
.L_x_7:
[----:B------:R-:W2:Y:S02]  /*07c0*/  LDC R0, c[0x0][0x600] ;  /* 0x00018000ff007b82 */ /* 0x000ea40000000800 */
.L_x_6:
[----:B------:R-:W-:Y:S02]  /*07d0*/  ULDC.64 UR4, c[0x0][0x620] ;  /* 0x0001880000047ab9 */ /* 0x000fe40000000a00 */
[----:B------:R-:W-:-:S04]  /*07e0*/  ISETP.NE.U32.AND P0, PT, RZ, UR4, PT ;  /* 0x00000004ff007c0c */ /* 0x000fc8000bf05070 */
[----:B------:R-:W-:-:S13]  /*07f0*/  ISETP.NE.AND.EX P0, PT, RZ, UR5, PT, P0 ;  /* 0x00000005ff007c0c */ /* 0x000fda000bf05300 */
[----:B------:R-:W-:Y:S05]  /*0800*/  @!P0 BRA `(.L_x_8) ;  /* 0x00000000001c8947 */ /* 0x000fea0003800000 */
[----:B01----:R-:W0:Y:S02]  /*0810*/  LDC.64 R6, c[0x0][0x620] ;  /* 0x00018800ff067b82 */ /* 0x003e240000000a00 */
[----:B0-----:R-:W3:Y:S02]  /*0820*/  LDG.E.64 R6, desc[UR12][R6.64] ;  /* 0x0000000c06067981 */ /* 0x001ee4000c1e1b00 */
[----:B---3--:R-:W-:-:S04]  /*0830*/  ISETP.NE.U32.AND P0, PT, R6, RZ, PT ;  /* 0x000000ff0600720c */ /* 0x008fc80003f05070 */
[----:B------:R-:W-:-:S13]  /*0840*/  ISETP.NE.AND.EX P0, PT, R7, RZ, PT, P0 ;  /* 0x000000ff0700720c */ /* 0x000fda0003f05300 */
[----:B------:R-:W-:Y:S05]  /*0850*/  @!P0 BRA `(.L_x_8) ;  /* 0x0000000000088947 */ /* 0x000fea0003800000 */
[----:B------:R0:W5:Y:S01]  /*0860*/  LD.E R9, desc[UR12][R6.64] ;  /* 0x0000000c06097980 */ /* 0x000162000c101900 */
[----:B------:R-:W-:Y:S05]  /*0870*/  BRA `(.L_x_9) ;  /* 0x0000000000207947 */ /* 0x000fea0003800000 */
.L_x_8:
[----:B------:R-:W-:Y:S02]  /*0880*/  ULDC.64 UR4, c[0x0][0x610] ;  /* 0x0001840000047ab9 */ /* 0x000fe40000000a00 */
[----:B------:R-:W-:-:S04]  /*0890*/  ISETP.NE.U32.AND P0, PT, RZ, UR4, PT ;  /* 0x00000004ff007c0c */ /* 0x000fc8000bf05070 */
[----:B------:R-:W-:-:S13]  /*08a0*/  ISETP.NE.AND.EX P0, PT, RZ, UR5, PT, P0 ;  /* 0x00000005ff007c0c */ /* 0x000fda000bf05300 */
[----:B------:R-:W-:Y:S05]  /*08b0*/  @!P0 BRA `(.L_x_10) ;  /* 0x00000000000c8947 */ /* 0x000fea0003800000 */
[----:B01----:R-:W0:Y:S02]  /*08c0*/  LDC.64 R6, c[0x0][0x610] ;  /* 0x00018400ff067b82 */ /* 0x003e240000000a00 */
[----:B0-----:R1:W5:Y:S01]  /*08d0*/  LDG.E R9, desc[UR12][R6.64] ;  /* 0x0000000c06097981 */ /* 0x001362000c1e1900 */
[----:B------:R-:W-:Y:S05]  /*08e0*/  BRA `(.L_x_9) ;  /* 0x0000000000047947 */ /* 0x000fea0003800000 */
.L_x_10:
[----:B------:R-:W3:Y:S02]  /*08f0*/  LDC R9, c[0x0][0x604] ;  /* 0x00018100ff097b82 */ /* 0x000ee40000000800 */
.L_x_9:
[----:B------:R-:W4:Y:S01]  /*0900*/  LDC R4, c[0x0][0x3e8] ;  /* 0x0000fa00ff047b82 */ /* 0x000f220000000800 */
[----:B------:R-:W-:Y:S01]  /*0910*/  ULDC UR4, c[0x0][0x3dc] ;  /* 0x0000f70000047ab9 */ /* 0x000fe20000000800 */
[----:B------:R-:W-:Y:S01]  /*0920*/  ULDC.64 UR6, c[0x0][0x3e0] ;  /* 0x0000f80000067ab9 */ /* 0x000fe20000000a00 */
[----:B------:R-:W-:Y:S02]  /*0930*/  UIADD3 UR4, UR4, 0x3f, URZ ;  /* 0x0000003f04047890 */ /* 0x000fe4000fffe03f */
[----:B------:R-:W-:Y:S02]  /*0940*/  UIMAD UR6, UR7, UR6, URZ ;  /* 0x00000006070672a4 */ /* 0x000fe4000f8e023f */
[----:B------:R-:W-:-:S04]  /*0950*/  USHF.R.S32.HI UR5, URZ, 0x1f, UR4 ;  /* 0x0000001f3f057899 */ /* 0x000fc80008011404 */
[----:B------:R-:W-:-:S04]  /*0960*/  ULEA.HI UR5, UR5, UR4, URZ, 0x6 ;  /* 0x0000000405057291 */ /* 0x000fc8000f8f303f */
[----:B------:R-:W-:-:S06]  /*0970*/  USHF.R.S32.HI UR8, URZ, 0x6, UR5 ;  /* 0x000000063f087899 */ /* 0x000fcc0008011405 */
[----:B------:R-:W-:Y:S02]  /*0980*/  IMAD.U32 R36, RZ, RZ, UR8 ;  /* 0x00000008ff247e24 */ /* 0x000fe4000f8e00ff */
[----:B----4-:R-:W-:-:S04]  /*0990*/  IMAD R4, R4, UR6, RZ ;  /* 0x0000000604047c24 */ /* 0x010fc8000f8e02ff */
[----:B------:R-:W-:Y:S01]  /*09a0*/  IMAD R4, R4, UR8, RZ ;  /* 0x0000000804047c24 */ /* 0x000fe2000f8e02ff */
[----:B------:R-:W-:Y:S06]  /*09b0*/  @!P1 BRA `(.L_x_11) ;  /* 0x00000000000c9947 */ /* 0x000fec0003800000 */
[----:B------:R-:W-:Y:S01]  /*09c0*/  UCGABAR_WAIT ;  /* 0x0000000000007dc7 */ /* 0x000fe20008000000 */
[----:B------:R-:W-:Y:S01]  /*09d0*/  CCTL.IVALL ;  /* 0x00000000ff00798f */ /* 0x000fe20002000000 */
[----:B------:R-:W-:Y:S05]  /*09e0*/  BRA `(.L_x_12) ;  /* 0x0000000000047947 */ /* 0x000fea0003800000 */
.L_x_11:
[----:B------:R-:W-:Y:S06]  /*09f0*/  BAR.SYNC.DEFER_BLOCKING 0x0 ;  /* 0x0000000000007b1d */ /* 0x000fec0000010000 */
.L_x_12:
[----:B------:R-:W-:-:S13]  /*0a00*/  ISETP.NE.AND P0, PT, R11, RZ, PT ;  /* 0x000000ff0b00720c */ /* 0x000fda0003f05270 */
[----:B------:R-:W-:Y:S05]  /*0a10*/  @!P0 BRA `(.L_x_13) ;  /* 0x0000008c00648947 */ /* 0x000fea0003800000 */
[----:B------:R-:W-:-:S13]  /*0a20*/  ISETP.NE.AND P0, PT, R11, 0x1, PT ;  /* 0x000000010b00780c */ /* 0x000fda0003f05270 */
[----:B------:R-:W-:Y:S05]  /*0a30*/  @P0 EXIT ;  /* 0x000000000000094d */ /* 0x000fea0003800000 */
[----:B------:R-:W-:Y:S01]  /*0a40*/  ISETP.GE.AND P0, PT, R4, 0x1, PT ;  /* 0x000000010400780c */ /* 0x000fe20003f06270 */
[----:B------:R-:W-:Y:S01]  /*0a50*/  UMOV UR4, URZ ;  /* 0x0000003f00047c82 */ /* 0x000fe20008000000 */
[----:B------:R-:W-:Y:S02]  /*0a60*/  CS2R R86, SRZ ;  /* 0x0000000000567805 */ /* 0x000fe4000001ff00 */
[----:B------:R-:W-:Y:S02]  /*0a70*/  CS2R R88, SRZ ;  /* 0x0000000000587805 */ /* 0x000fe4000001ff00 */
[----:B------:R-:W-:Y:S02]  /*0a80*/  CS2R R90, SRZ ;  /* 0x00000000005a7805 */ /* 0x000fe4000001ff00 */
[----:B------:R-:W-:Y:S02]  /*0a90*/  CS2R R92, SRZ ;  /* 0x00000000005c7805 */ /* 0x000fe4000001ff00 */
[----:B------:R-:W-:-:S02]  /*0aa0*/  CS2R R94, SRZ ;  /* 0x00000000005e7805 */ /* 0x000fc4000001ff00 */
[----:B------:R-:W-:Y:S02]  /*0ab0*/  CS2R R96, SRZ ;  /* 0x0000000000607805 */ /* 0x000fe4000001ff00 */
        /* <DEDUP_REMOVED lines=57> */
[----:B------:R-:W-:Y:S01]  /*0e50*/  CS2R R84, SRZ ;  /* 0x0000000000547805 */ /* 0x000fe2000001ff00 */
[----:B------:R-:W-:Y:S06]  /*0e60*/  @!P0 BRA `(.L_x_14) ;  /* 0x0000000400588947 */ /* 0x000fec0003800000 */
[----:B01----:R-:W-:-:S04]  /*0e70*/  LOP3.LUT R6, R3, 0x1, RZ, 0xfc, !PT ;  /* 0x0000000103067812 */ /* 0x003fc800078efcff */
[----:B------:R-:W-:-:S13]  /*0e80*/  ISETP.NE.AND P1, PT, R6, 0x3, PT ;  /* 0x000000030600780c */ /* 0x000fda0003f25270 */
[----:B------:R-:W-:Y:S05]  /*0e90*/  @!P1 BRA `(.L_x_15) ;  /* 0x0000000000049947 */ /* 0x000fea0003800000 */
[----:B------:R-:W-:Y:S01]  /*0ea0*/  BPT.TRAP 0x1 ;  /* 0x000000040000795c */ /* 0x000fe20000300000 */
.L_x_15:
[----:B------:R-:W0:Y:S01]  /*0eb0*/  S2UR UR5, SR_CgaCtaId ;  /* 0x00000000000579c3 */ /* 0x000e220000008800 */
[----:B------:R-:W-:Y:S01]  /*0ec0*/  SHF.L.U32 R6, RZ, 0x1f, RZ ;  /* 0x0000001fff067819 */ /* 0x000fe200000006ff */
[----:B------:R-:W-:Y:S02]  /*0ed0*/  UMOV UR4, 0x400 ;  /* 0x0000040000047882 */ /* 0x000fe40000000000 */
[----:B0-----:R-:W-:-:S12]  /*0ee0*/  ULEA UR4, UR5, UR4, 0x18 ;  /* 0x0000000405047291 */ /* 0x001fd8000f8ec03f */
.L_x_16:
[----:B0-----:R-:W-:-:S04]  /*0ef0*/  IMAD.U32 R7, RZ, RZ, UR4 ;  /* 0x00000004ff077e24 */ /* 0x001fc8000f8e00ff */
[----:B------:R0:W1:Y:S03]  /*0f00*/  SYNCS.PHASECHK.TRANS64.TRYWAIT P1, [R7+URZ+0x30000], R6 ;  /* 0x03000006070075a7 */ /* 0x000066000802017f */
[----:B-1----:R-:W-:Y:S05]  /*0f10*/  @!P1 NANOSLEEP.SYNCS 0x989680 ;  /* 0x009896800000995d */ /* 0x002fea0003900000 */
[----:B------:R-:W1:Y:S02]  /*0f20*/  @!P1 SYNCS.PHASECHK.TRANS64 P1, [R7+URZ+0x30000], R6 ;  /* 0x03000006070095a7 */ /* 0x000e64000802007f */
[----:B-1----:R-:W-:Y:S05]  /*0f30*/  @!P1 BRA `(.L_x_16) ;  /* 0xfffffffc00ec9947 */ /* 0x002fea000383ffff */
[----:B------:R-:W-:Y:S01]  /*0f40*/  UIADD3 UR5, UR4, 0x18000, URZ ;  /* 0x0001800004057890 */ /* 0x000fe2000fffe03f */
[----:B------:R-:W-:Y:S01]  /*0f50*/  WARPGROUP.ARRIVE ;  /* 0x00000000000079c5 */ /* 0x000fe20000000000 */
[----:B------:R-:W-:Y:S02]  /*0f60*/  USHF.R.U32.HI UR4, URZ, 0x4, UR4 ;  /* 0x000000043f047899 */ /* 0x000fe40008011604 */
[----:B------:R-:W-:Y:S02]  /*0f70*/  USHF.R.U32.HI UR5, URZ, 0x4, UR5 ;  /* 0x000000043f057899 */ /* 0x000fe40008011605 */
[----:B------:R-:W-:Y:S02]  /*0f80*/  ULOP3.LUT UR4, UR4, 0x3fff, URZ, 0xc0, !UPT ;  /* 0x00003fff04047892 */ /* 0x000fe4000f8ec03f */
[----:B------:R-:W-:Y:S02]  /*0f90*/  ULOP3.LUT UR5, UR5, 0x3fff, URZ, 0xc0, !UPT ;  /* 0x00003fff05057892 */ /* 0x000fe4000f8ec03f */
[----:B------:R-:W-:-:S02]  /*0fa0*/  ULOP3.LUT UR4, UR4, 0x10000, URZ, 0xfc, !UPT ;  /* 0x0001000004047892 */ /* 0x000fc4000f8efc3f */
[----:B------:R-:W-:Y:S01]  /*0fb0*/  ULOP3.LUT UR6, UR5, 0x10000, URZ, 0xfc, !UPT ;  /* 0x0001000005067892 */ /* 0x000fe2000f8efc3f */
[----:B------:R-:W-:Y:S02]  /*0fc0*/  UMOV UR7, 0x40000080 ;  /* 0x4000008000077882 */ /* 0x000fe40000000000 */
[----:B------:R-:W-:Y:S01]  /*0fd0*/  UMOV UR5, 0x40000080 ;  /* 0x4000008000057882 */ /* 0x000fe20000000000 */
[----:B------:R-:W-:Y:S01]  /*0fe0*/  UIADD3 UR8, UR4, 0x400, URZ ;  /* 0x0000040004087890 */ /* 0x000fe2000fffe03f */
[----:B------:R-:W-:Y:S02]  /*0ff0*/  UMOV UR11, UR7 ;  /* 0x00000007000b7c82 */ /* 0x000fe40008000000 */
[----:B------:R-:W-:Y:S01]  /*1000*/  UMOV UR10, UR6 ;  /* 0x00000006000a7c82 */ /* 0x000fe20008000000 */
[----:B------:R-:W-:Y:S01]  /*1010*/  UMOV UR9, 0x40000080 ;  /* 0x4000008000097882 */ /* 0x000fe20000000000 */
[----:B------:R-:W-:-:S12]  /*1020*/  HGMMA.64x128x8.F32.TF32 R88, gdesc[UR4], RZ, !UPT ;  /* 0x05e00000045879f0 */ /* 0x000fd8000c7028ff */
[----:B------:R-:W-:Y:S01]  /*1030*/  HGMMA.64x128x8.F32.TF32 R24, gdesc[UR8], RZ, !UPT ;  /* 0x05e00000081879f0 */ /* 0x000fe2000c7028ff */
[----:B------:R-:W-:Y:S02]  /*1040*/  UIADD3 UR8, UR4, 0x2, URZ ;  /* 0x0000000204087890 */ /* 0x000fe4000fffe03f */
[----:B------:R-:W-:Y:S01]  /*1050*/  UIADD3 UR10, UR6, 0x2, URZ ;  /* 0x00000002060a7890 */ /* 0x000fe2000fffe03f */
[----:B------:R-:W-:Y:S01]  /*1060*/  UMOV UR9, 0x40000080 ;  /* 0x4000008000097882 */ /* 0x000fe20000000000 */
[----:B------:R-:W-:-:S07]  /*1070*/  UMOV UR11, 0x40000080 ;  /* 0x40000080000b7882 */ /* 0x000fce0000000000 */
[----:B------:R-:W-:Y:S01]  /*1080*/  HGMMA.64x128x8.F32.TF32 R88, gdesc[UR8], R88 ;  /* 0x05e00000085879f0 */ /* 0x000fe20008702858 */
[----:B------:R-:W-:Y:S01]  /*1090*/  UIADD3 UR8, UR4, 0x402, URZ ;  /* 0x0000040204087890 */ /* 0x000fe2000fffe03f */
[----:B------:R-:W-:-:S10]  /*10a0*/  UMOV UR9, 0x40000080 ;  /* 0x4000008000097882 */ /* 0x000fd40000000000 */
[----:B------:R-:W-:Y:S01]  /*10b0*/  HGMMA.64x128x8.F32.TF32 R24, gdesc[UR8], R24 ;  /* 0x05e00000081879f0 */ /* 0x000fe20008702818 */
        /* <DEDUP_REMOVED lines=46> */
[----:B------:R-:W-:Y:S02]  /*13a0*/  UMOV UR9, 0x40000080 ;  /* 0x4000008000097882 */ /* 0x000fe40000000000 */
[----:B------:R-:W-:-:S08]  /*13b0*/  UMOV UR4, 0x1 ;  /* 0x0000000100047882 */ /* 0x000fd00000000000 */
[----:B------:R-:W-:Y:S03]  /*13c0*/  HGMMA.64x128x8.F32.TF32 R24, gdesc[UR8], R24, gsb0 ;  /* 0x05e00000081879f0 */ /* 0x000fe60008002818 */
.L_x_14:
[----:B01----:R-:W-:-:S05]  /*13d0*/  VIMNMX R7, R4, 0x1, PT ;  /* 0x0000000104077848 */ /* 0x003fca0003fe0100 */
[----:B------:R-:W-:-:S05]  /*13e0*/  IMAD.IADD R7, R4, 0x1, -R7 ;  /* 0x0000000104077824 */ /* 0x000fca00078e0a07 */
[----:B------:R-:W-:-:S13]  /*13f0*/  ISETP.GE.AND P1, PT, R7, 0x1, PT ;  /* 0x000000010700780c */ /* 0x000fda0003f26270 */
[----:B------:R-:W-:Y:S05]  /*1400*/  @!P1 BRA `(.L_x_17) ;  /* 0x0000000400cc9947 */ /* 0x000fea0003800000 */
[----:B------:R-:W0:Y:S01]  /*1410*/  S2UR UR6, SR_CgaCtaId ;  /* 0x00000000000679c3 */ /* 0x000e220000008800 */
[----:B------:R-:W-:Y:S01]  /*1420*/  UMOV UR5, 0x400 ;  /* 0x0000040000057882 */ /* 0x000fe20000000000 */
[----:B------:R-:W-:Y:S01]  /*1430*/  LOP3.LUT R12, R3, 0x1, RZ, 0xfc, !PT ;  /* 0x00000001030c7812 */ /* 0x000fe200078efcff */
[----:B------:R-:W-:Y:S01]  /*1440*/  IMAD.MOV.U32 R10, RZ, RZ, RZ ;  /* 0x000000ffff0a7224 */ /* 0x000fe200078e00ff */
[----:B------:R-:W-:Y:S01]  /*1450*/  UISETP.NE.U32.AND UP0, UPT, UR4, URZ, UPT ;  /* 0x0000003f0400728c */ /* 0x000fe2000bf05070 */
[----:B------:R-:W-:Y:S02]  /*1460*/  IMAD.MOV.U32 R4, RZ, RZ, R7 ;  /* 0x000000ffff047224 */ /* 0x000fe400078e0007 */
[----:B------:R-:W-:Y:S01]  /*1470*/  IMAD.MOV.U32 R6, RZ, RZ, RZ ;  /* 0x000000ffff067224 */ /* 0x000fe200078e00ff */
[----:B0-----:R-:W-:-:S04]  /*1480*/  ULEA UR5, UR6, UR5, 0x18 ;  /* 0x0000000506057291 */ /* 0x001fc8000f8ec03f */
[----:B------:R-:W-:Y:S02]  /*1490*/  UIADD3 UR7, UR5, 0x18000, URZ ;  /* 0x0001800005077890 */ /* 0x000fe4000fffe03f */
[----:B------:R-:W-:Y:S02]  /*14a0*/  USHF.R.U32.HI UR6, URZ, 0x4, UR5 ;  /* 0x000000043f067899 */ /* 0x000fe40008011605 */
[----:B------:R-:W-:Y:S02]  /*14b0*/  USHF.R.U32.HI UR7, URZ, 0x4, UR7 ;  /* 0x000000043f077899 */ /* 0x000fe40008011607 */
[----:B------:R-:W-:Y:S02]  /*14c0*/  ULOP3.LUT UR6, UR6, 0x3fff, URZ, 0xc0, !UPT ;  /* 0x00003fff06067892 */ /* 0x000fe4000f8ec03f */
[----:B------:R-:W-:Y:S02]  /*14d0*/  ULOP3.LUT UR7, UR7, 0x3fff, URZ, 0xc0, !UPT ;  /* 0x00003fff07077892 */ /* 0x000fe4000f8ec03f */
[----:B------:R-:W-:-:S02]  /*14e0*/  ULOP3.LUT UR6, UR6, 0x10000, URZ, 0xfc, !UPT ;  /* 0x0001000006067892 */ /* 0x000fc4000f8efc3f */
[----:B------:R-:W-:-:S12]  /*14f0*/  ULOP3.LUT UR7, UR7, 0x10000, URZ, 0xfc, !UPT ;  /* 0x0001000007077892 */ /* 0x000fd8000f8efc3f */
.L_x_22:
[----:B------:R-:W-:-:S13]  /*1500*/  ISETP.NE.AND P2, PT, R12, 0x3, PT ;  /* 0x000000030c00780c */ /* 0x000fda0003f45270 */
[----:B------:R-:W-:Y:S05]  /*1510*/  @!P2 BRA `(.L_x_18) ;  /* 0x000000000004a947 */ /* 0x000fea0003800000 */
[----:B------:R-:W-:Y:S01]  /*1520*/  BPT.TRAP 0x1 ;  /* 0x000000040000795c */ /* 0x000fe20000300000 */
.L_x_18:
[----:B------:R-:W-:Y:S01]  /*1530*/  SHF.L.U32 R8, R10, 0x1f, RZ ;  /* 0x0000001f0a087819 */ /* 0x000fe200000006ff */
[----:B------:R-:W-:-:S12]  /*1540*/  ULEA UR8, UR4, UR5, 0x3 ;  /* 0x0000000504087291 */ /* 0x000fd8000f8e183f */
.L_x_19:
[----:B0-----:R-:W-:-:S04]  /*1550*/  IMAD.U32 R11, RZ, RZ, UR8 ;  /* 0x00000008ff0b7e24 */ /* 0x001fc8000f8e00ff */
[----:B------:R0:W1:Y:S03]  /*1560*/  SYNCS.PHASECHK.TRANS64.TRYWAIT P1, [R11+URZ+0x30000], R8 ;  /* 0x030000080b0075a7 */ /* 0x000066000802017f */
[----:B-1----:R-:W-:Y:S05]  /*1570*/  @!P1 NANOSLEEP.SYNCS 0x989680 ;  /* 0x009896800000995d */ /* 0x002fea0003900000 */
[----:B------:R-:W1:Y:S02]  /*1580*/  @!P1 SYNCS.PHASECHK.TRANS64 P1, [R11+URZ+0x30000], R8 ;  /* 0x030000080b0095a7 */ /* 0x000e64000802007f */
[----:B-1----:R-:W-:Y:S05]  /*1590*/  @!P1 BRA `(.L_x_19) ;  /* 0xfffffffc00ec9947 */ /* 0x002fea000383ffff */
[----:B------:R-:W-:Y:S01]  /*15a0*/  ULEA UR10, UR4, UR6, 0xb ;  /* 0x00000006040a7291 */ /* 0x000fe2000f8e583f */
[----:B------:R-:W-:Y:S01]  /*15b0*/  WARPGROUP.ARRIVE ;  /* 0x00000000000079c5 */ /* 0x000fe20000000000 */
[----:B------:R-:W-:Y:S01]  /*15c0*/  ULEA UR8, UR4, UR7, 0xb ;  /* 0x0000000704087291 */ /* 0x000fe2000f8e583f */
[----:B------:R-:W-:Y:S01]  /*15d0*/  UMOV UR17, 0x40000080 ;  /* 0x4000008000117882 */ /* 0x000fe20000000000 */
[----:B------:R-:W-:-:S03]  /*15e0*/  UMOV UR19, 0x40000080 ;  /* 0x4000008000137882 */ /* 0x000fc60000000000 */
[----:B------:R-:W-:Y:S02]  /*15f0*/  UMOV UR16, UR10 ;  /* 0x0000000a00107c82 */ /* 0x000fe40008000000 */
[----:B------:R-:W-:Y:S02]  /*1600*/  UMOV UR18, UR8 ;  /* 0x0000000800127c82 */ /* 0x000fe40008000000 */
[----:B------:R-:W-:Y:S01]  /*1610*/  HGMMA.64x128x8.F32.TF32 R88, gdesc[UR16], R88, UP0 ;  /* 0x05e00000105879f0 */ /* 0x000fe2000bf02858 */
[----:B------:R-:W-:Y:S01]  /*1620*/  UIADD3 UR16, UR10, 0x400, URZ ;  /* 0x000004000a107890 */ /* 0x000fe2000fffe03f */
[----:B------:R-:W-:-:S10]  /*1630*/  UMOV UR17, 0x40000080 ;  /* 0x4000008000117882 */ /* 0x000fd40000000000 */
[----:B------:R-:W-:Y:S01]  /*1640*/  HGMMA.64x128x8.F32.TF32 R24, gdesc[UR16], R24, UP0 ;  /* 0x05e00000101879f0 */ /* 0x000fe2000bf02818 */
        /* <DEDUP_REMOVED lines=55> */
[----:B------:R-:W-:Y:S03]  /*19c0*/  HGMMA.64x128x8.F32.TF32 R24, gdesc[UR16], R24, gsb0 ;  /* 0x05e00000101879f0 */ /* 0x000fe60008002818 */
[----:B------:R-:W-:Y:S02]  /*19d0*/  WARPGROUP.DEPBAR.LE gsb0, 0x1 ;  /* 0x00008000000079c5 */ /* 0x000fe40000010100 */
[----:B------:R-:W-:Y:S05]  /*19e0*/  @!P2 BRA `(.L_x_20) ;  /* 0x000000000004a947 */ /* 0x000fea0003800000 */
[----:B------:R-:W-:Y:S01]  /*19f0*/  BPT.TRAP 0x1 ;  /* 0x000000040000795c */ /* 0x000fe20000300000 */
.L_x_20:
[----:B------:R-:W-:-:S13]  /*1a00*/  ISETP.NE.AND P1, PT, R5, RZ, PT ;  /* 0x000000ff0500720c */ /* 0x000fda0003f25270 */
[----:B0-----:R-:W-:-:S05]  /*1a10*/  @P1 LEA R8, R6, UR5, 0x3 ;  /* 0x0000000506081c11 */ /* 0x001fca000f8e18ff */
[----:B------:R-:W-:-:S05]  /*1a20*/  @P1 VIADD R11, R8, 0x30018 ;  /* 0x00030018080b1836 */ /* 0x000fca0000000000 */
[----:B------:R-:W-:-:S04]  /*1a30*/  @P1 PRMT R11, R2, 0x654, R11 ;  /* 0x00000654020b1816 */ /* 0x000fc8000000000b */
[----:B------:R0:W-:Y:S01]  /*1a40*/  @P1 SYNCS.ARRIVE.TRANS64.RED.A1T0 RZ, [R11+URZ], RZ ;  /* 0x000000ff0bff19a7 */ /* 0x0001e2000810043f */
[----:B------:R-:W-:-:S13]  /*1a50*/  ISETP.GT.U32.AND P1, PT, R3, 0x1, PT ;  /* 0x000000010300780c */ /* 0x000fda0003f24070 */
[----:B0-----:R-:W-:Y:S05]  /*1a60*/  @P1 BRA `(.L_x_21) ;  /* 0x0000000000041947 */ /* 0x001fea0003800000 */
[----:B------:R-:W-:Y:S01]  /*1a70*/  BPT.TRAP 0x1 ;  /* 0x000000040000795c */ /* 0x000fe20000300000 */
.L_x_21:
[----:B------:R-:W-:Y:S01]  /*1a80*/  UIADD3 UR4, UR4, 0x1, URZ ;  /* 0x0000000104047890 */ /* 0x000fe2000fffe03f */
[----:B------:R-:W-:Y:S01]  /*1a90*/  ISETP.GT.AND P2, PT, R4, 0x1, PT ;  /* 0x000000010400780c */ /* 0x000fe20003f44270 */
[----:B------:R-:W-:Y:S02]  /*1aa0*/  VIADD R6, R6, 0x1 ;  /* 0x0000000106067836 */ /* 0x000fe40000000000 */
[----:B------:R-:W-:Y:S01]  /*1ab0*/  UISETP.NE.AND UP0, UPT, UR4, 0x3, UPT ;  /* 0x000000030400788c */ /* 0x000fe2000bf05270 */
[----:B------:R-:W-:Y:S02]  /*1ac0*/  VIADD R4, R4, 0xffffffff ;  /* 0xffffffff04047836 */ /* 0x000fe40000000000 */
[C---:B------:R-:W-:Y:S01]  /*1ad0*/  ISETP.NE.AND P1, PT, R6.reuse, 0x3, PT ;  /* 0x000000030600780c */ /* 0x040fe20003f25270 */
[----:B------:R-:W-:Y:S02]  /*1ae0*/  USEL UR8, URZ, 0x1, UP0 ;  /* 0x000000013f087887 */ /* 0x000fe40008000000 */
[----:B------:R-:W-:Y:S01]  /*1af0*/  USEL UR4, UR4, URZ, UP0 ;  /* 0x0000003f04047287 */ /* 0x000fe20008000000 */
[----:B------:R-:W-:Y:S01]  /*1b00*/  SEL R6, R6, RZ, P1 ;  /* 0x000000ff06067207 */ /* 0x000fe20000800000 */
[----:B------:R-:W-:-:S02]  /*1b10*/  UPLOP3.LUT UP0, UPT, UPT, UPT, UPT, 0x80, 0x0 ;  /* 0x000000000000789c */ /* 0x000fc40003f0f070 */
[----:B------:R-:W-:Y:S01]  /*1b20*/  LOP3.LUT R10, R10, UR8, RZ, 0x3c, !PT ;  /* 0x000000080a0a7c12 */ /* 0x000fe2000f8e3cff */
[----:B------:R-:W-:Y:S08]  /*1b30*/  @P2 BRA `(.L_x_22) ;  /* 0xfffffff800702947 */ /* 0x000ff0000383ffff */
.L_x_17:
[----:B------:R-:W-:Y:S02]  /*1b40*/  WARPGROUP.DEPBAR.LE gsb0, 0x0 ;  /* 0x00008000000079c5 */ /* 0x000fe40000010000 */
[----:B------:R-:W-:Y:S05]  /*1b50*/  @!P0 BRA `(.L_x_23) ;  /* 0x0000000000548947 */ /* 0x000fea0003800000 */
[----:B------:R-:W-:-:S04]  /*1b60*/  LOP3.LUT R4, R3, 0x1, RZ, 0xfc, !PT ;  /* 0x0000000103047812 */ /* 0x000fc800078efcff */
[----:B------:R-:W-:-:S13]  /*1b70*/  ISETP.NE.AND P0, PT, R4, 0x3, PT ;  /* 0x000000030400780c */ /* 0x000fda0003f05270 */
[----:B------:R-:W-:Y:S05]  /*1b80*/  @!P0 BRA `(.L_x_24) ;  /* 0x0000000000048947 */ /* 0x000fea0003800000 */
[----:B------:R-:W-:Y:S01]  /*1b90*/  BPT.TRAP 0x1 ;  /* 0x000000040000795c */ /* 0x000fe20000300000 */
.L_x_24:
[----:B------:R-:W-:Y:S01]  /*1ba0*/  ISETP.NE.AND P0, PT, R5, RZ, PT ;  /* 0x000000ff0500720c */ /* 0x000fe20003f05270 */
[----:B------:R-:W-:Y:S01]  /*1bb0*/  BSSY B0, `(.L_x_25) ;  /* 0x000000d000007945 */ /* 0x000fe20003800000 */
[----:B------:R-:W-:-:S11]  /*1bc0*/  ISETP.GT.U32.AND P1, PT, R3, 0x1, PT ;  /* 0x000000010300780c */ /* 0x000fd60003f24070 */
[----:B------:R-:W-:Y:S05]  /*1bd0*/  @!P0 BRA `(.L_x_26) ;  /* 0x0000000000288947 */ /* 0x000fea0003800000 */
[----:B------:R-:W0:Y:S01]  /*1be0*/  S2R R6, SR_CgaCtaId ;  /* 0x0000000000067919 */ /* 0x000e220000008800 */
[----:B------:R-:W-:Y:S01]  /*1bf0*/  IMAD.WIDE.U32 R4, R7, -0x55555555, RZ ;  /* 0xaaaaaaab07047825 */ /* 0x000fe200078e00ff */
[----:B------:R-:W-:-:S04]  /*1c00*/  MOV R3, 0x400 ;  /* 0x0000040000037802 */ /* 0x000fc80000000f00 */
[----:B------:R-:W-:-:S05]  /*1c10*/  SHF.R.U32.HI R4, RZ, 0x1, R5 ;  /* 0x00000001ff047819 */ /* 0x000fca0000011605 */
[----:B------:R-:W-:Y:S01]  /*1c20*/  IMAD R7, R4, -0x3, R7 ;  /* 0xfffffffd04077824 */ /* 0x000fe200078e0207 */
[----:B0-----:R-:W-:-:S05]  /*1c30*/  LEA R6, R6, R3, 0x18 ;  /* 0x0000000306067211 */ /* 0x001fca00078ec0ff */
[----:B------:R-:W-:-:S04]  /*1c40*/  IMAD R7, R7, 0x8, R6 ;  /* 0x0000000807077824 */ /* 0x000fc800078e0206 */
[----:B------:R-:W-:-:S05]  /*1c50*/  VIADD R7, R7, 0x30018 ;  /* 0x0003001807077836 */ /* 0x000fca0000000000 */
[----:B------:R-:W-:-:S04]  /*1c60*/  PRMT R7, R2, 0x654, R7 ;  /* 0x0000065402077816 */ /* 0x000fc80000000007 */
[----:B------:R0:W-:Y:S03]  /*1c70*/  SYNCS.ARRIVE.TRANS64.RED.A1T0 RZ, [R7+URZ], RZ ;  /* 0x000000ff07ff79a7 */ /* 0x0001e6000810043f */
.L_x_26:
[----:B------:R-:W-:Y:S05]  /*1c80*/  BSYNC B0 ;  /* 0x0000000000007941 */ /* 0x000fea0003800000 */
.L_x_25:
[----:B------:R-:W-:Y:S05]  /*1c90*/  @P1 BRA `(.L_x_23) ;  /* 0x0000000000041947 */ /* 0x000fea0003800000 */
[----:B------:R-:W-:Y:S01]  /*1ca0*/  BPT.TRAP 0x1 ;  /* 0x000000040000795c */ /* 0x000fe20000300000 */
.L_x_23:
[----:B------:R-:W1:Y:S01]  /*1cb0*/  S2R R2, SR_TID.X ;  /* 0x0000000000027919 */ /* 0x000e620000002100 */
[----:B------:R-:W-:Y:S01]  /*1cc0*/  ULDC.64 UR4, c[0x0][0x280] ;  /* 0x0000a00000047ab9 */ /* 0x000fe20000000a00 */
[----:B------:R-:W4:Y:S01]  /*1cd0*/  S2R R8, SR_CTAID.Y ;  /* 0x0000000000087919 */ /* 0x000f220000002600 */
[----:B------:R-:W0:Y:S01]  /*1ce0*/  S2R R13, SR_CTAID.X ;  /* 0x00000000000d7919 */ /* 0x000e220000002500 */
[----:B-1----:R-:W-:-:S04]  /*1cf0*/  SHF.R.S32.HI R3, RZ, 0x1f, R2 ;  /* 0x0000001fff037819 */ /* 0x002fc80000011402 */
[----:B------:R-:W-:Y:S01]  /*1d00*/  LEA.HI R3, R3, R2, RZ, 0x7 ;  /* 0x0000000203037211 */ /* 0x000fe200078f38ff */
[----:B----4-:R-:W-:-:S03]  /*1d10*/  IMAD.SHL.U32 R8, R8, 0x80, RZ ;  /* 0x0000008008087824 */ /* 0x010fc600078e00ff */
[----:B------:R-:W-:Y:S01]  /*1d20*/  LOP3.LUT R3, R3, 0xffffff80, RZ, 0xc0, !PT ;  /* 0xffffff8003037812 */ /* 0x000fe200078ec0ff */
[----:B0-----:R-:W-:Y:S01]  /*1d30*/  IMAD.SHL.U32 R4, R13, 0x80, RZ ;  /* 0x000000800d047824 */ /* 0x001fe200078e00ff */
[----:B------:R-:W-:-:S03]  /*1d40*/  ISETP.GE.AND P0, PT, R8, UR5, PT ;  /* 0x0000000508007c0c */ /* 0x000fc6000bf06270 */
[----:B------:R-:W-:Y:S01]  /*1d50*/  IMAD.IADD R5, R2, 0x1, -R3 ;  /* 0x0000000102057824 */ /* 0x000fe200078e0a03 */
[----:B------:R-:W-:-:S04]  /*1d60*/  ISETP.GE.OR P0, PT, R4, UR4, P0 ;  /* 0x0000000404007c0c */ /* 0x000fc80008706670 */
[----:B------:R-:W-:-:S04]  /*1d70*/  SHF.R.S32.HI R6, RZ, 0x1f, R5 ;  /* 0x0000001fff067819 */ /* 0x000fc80000011405 */
[----:B------:R-:W-:-:S04]  /*1d80*/  LEA.HI R2, R6, R5, RZ, 0x2 ;  /* 0x0000000506027211 */ /* 0x000fc800078f10ff */
[--C-:B------:R-:W-:Y:S02]  /*1d90*/  SHF.R.S32.HI R10, RZ, 0x2, R2.reuse ;  /* 0x00000002ff0a7819 */ /* 0x100fe40000011402 */
[----:B------:R-:W-:-:S04]  /*1da0*/  SHF.R.S32.HI R3, RZ, 0x1f, R2 ;  /* 0x0000001fff037819 */ /* 0x000fc80000011402 */
[----:B------:R-:W-:-:S04]  /*1db0*/  LEA.HI R3, R3, R10, RZ, 0x3 ;  /* 0x0000000a03037211 */ /* 0x000fc800078f18ff */
[----:B------:R-:W-:Y:S01]  /*1dc0*/  LOP3.LUT R3, R3, 0xfffffff8, RZ, 0xc0, !PT ;  /* 0xfffffff803037812 */ /* 0x000fe200078ec0ff */
[----:B------:R-:W-:Y:S06]  /*1dd0*/  @P0 EXIT ;  /* 0x000000000000094d */ /* 0x000fec0003800000 */
[----:B------:R-:W0:Y:S01]  /*1de0*/  LDC.64 R16, c[0x0][0x658] ;  /* 0x00019600ff107b82 */ /* 0x000e220000000a00 */
[----:B------:R-:W-:Y:S01]  /*1df0*/  LOP3.LUT R2, R2, 0x7ffffffc, RZ, 0xc0, !PT ;  /* 0x7ffffffc02027812 */ /* 0x000fe200078ec0ff */
[----:B------:R-:W-:Y:S01]  /*1e00*/  IMAD.IADD R10, R10, 0x1, -R3 ;  /* 0x000000010a0a7824 */ /* 0x000fe200078e0a03 */
[----:B------:R-:W-:Y:S02]  /*1e10*/  LEA.HI R3, R6, R5, RZ, 0x5 ;  /* 0x0000000506037211 */ /* 0x000fe400078f28ff */
[----:B---3-5:R-:W-:Y:S01]  /*1e20*/  FSETP.NEU.AND P1, PT, R9, RZ, PT ;  /* 0x000000ff0900720b */ /* 0x028fe20003f2d000 */
[----:B------:R-:W-:Y:S01]  /*1e30*/  IMAD.IADD R2, R5, 0x1, -R2 ;  /* 0x0000000105027824 */ /* 0x000fe200078e0a02 */
[----:B------:R-:W-:Y:S02]  /*1e40*/  SHF.R.S32.HI R11, RZ, 0x1f, R10 ;  /* 0x0000001fff0b7819 */ /* 0x000fe4000001140a */
[----:B------:R-:W-:Y:S01]  /*1e50*/  SHF.R.S32.HI R5, RZ, 0x5, R3 ;  /* 0x00000005ff057819 */ /* 0x000fe20000011403 */
[----:B------:R-:W-:-:S02]  /*1e60*/  IMAD.SHL.U32 R7, R2, 0x2, RZ ;  /* 0x0000000202077824 */ /* 0x000fc400078e00ff */
[----:B------:R-:W-:-:S03]  /*1e70*/  IMAD.WIDE R2, R13, 0x80, R10 ;  /* 0x000000800d027825 */ /* 0x000fc600078e020a */
[----:B------:R-:W-:Y:S01]  /*1e80*/  SHF.R.S32.HI R13, RZ, 0x1f, R7 ;  /* 0x0000001fff0d7819 */ /* 0x000fe20000011407 */
[C---:B------:R-:W-:Y:S01]  /*1e90*/  IMAD R11, R5.reuse, -0x10, -R4 ;  /* 0xfffffff0050b7824 */ /* 0x040fe200078e0a04 */
[----:B------:R-:W-:Y:S01]  /*1ea0*/  IADD3 R4, P0, R8, R7, RZ ;  /* 0x0000000708047210 */ /* 0x000fe20007f1e0ff */
[----:B------:R-:W-:-:S03]  /*1eb0*/  IMAD.WIDE R2, R5, 0x10, R2 ;  /* 0x0000001005027825 */ /* 0x000fc600078e0202 */
[----:B------:R-:W-:Y:S02]  /*1ec0*/  LEA.HI.X.SX32 R5, R8, R13, 0x1, P0 ;  /* 0x0000000d08057211 */ /* 0x000fe400000f0eff */
[----:B------:R-:W-:Y:S01]  /*1ed0*/  IADD3 R10, R11, UR4, -R10 ;  /* 0x000000040b0a7c10 */ /* 0x000fe2000fffe80a */
[-C--:B0-----:R-:W-:Y:S01]  /*1ee0*/  IMAD R6, R3, R16.reuse, RZ ;  /* 0x0000001003067224 */ /* 0x081fe200078e02ff */
[----:B------:R-:W-:Y:S01]  /*1ef0*/  IADD3 R8, -R7, UR5, -R8 ;  /* 0x0000000507087c10 */ /* 0x000fe2000fffe908 */
[----:B------:R-:W-:Y:S01]  /*1f00*/  IMAD.WIDE.U32 R14, R2, R16, R4 ;  /* 0x00000010020e7225 */ /* 0x000fe200078e0004 */
[----:B------:R-:W-:Y:S02]  /*1f10*/  ISETP.GT.AND P3, PT, R10, RZ, PT ;  /* 0x000000ff0a00720c */ /* 0x000fe40003f64270 */
[--C-:B------:R-:W-:Y:S01]  /*1f20*/  SHF.L.U64.HI R18, R16, 0x3, R17.reuse ;  /* 0x0000000310127819 */ /* 0x100fe20000010211 */
[----:B------:R-:W-:Y:S01]  /*1f30*/  IMAD R7, R2, R17, R6 ;  /* 0x0000001102077224 */ /* 0x000fe200078e0206 */
[C---:B------:R-:W-:Y:S01]  /*1f40*/  SHF.L.U64.HI R11, R16.reuse, 0x6, R17 ;  /* 0x00000006100b7819 */ /* 0x040fe20000010211 */
[----:B------:R-:W-:Y:S01]  /*1f50*/  IMAD.SHL.U32 R19, R16, 0x8, RZ ;  /* 0x0000000810137824 */ /* 0x000fe200078e00ff */
[----:B------:R-:W-:Y:S01]  /*1f60*/  ISETP.GT.AND P0, PT, R8, RZ, P3 ;  /* 0x000000ff0800720c */ /* 0x000fe20001f04270 */
[----:B------:R-:W-:-:S02]  /*1f70*/  IMAD.SHL.U32 R16, R16, 0x40, RZ ;  /* 0x0000004010107824 */ /* 0x000fc400078e00ff */
[----:B------:R-:W-:Y:S01]  /*1f80*/  IMAD.IADD R17, R15, 0x1, R7 ;  /* 0x000000010f117824 */ /* 0x000fe200078e0207 */
[----:B------:R-:W-:Y:S09]  /*1f90*/  @!P1 BRA `(.L_x_27) ;  /* 0x0000005000d09947 */ /* 0x000ff20003800000 */
[----:B------:R-:W-:Y:S01]  /*1fa0*/  ULDC.64 UR6, c[0x0][0x630] ;  /* 0x00018c0000067ab9 */ /* 0x000fe20000000a00 */
[----:B------:R-:W-:Y:S01]  /*1fb0*/  ULDC.64 UR8, c[0x0][0x628] ;  /* 0x00018a0000087ab9 */ /* 0x000fe20000000a00 */
[----:B------:R-:W-:Y:S01]  /*1fc0*/  IMAD R13, R3, UR6, RZ ;  /* 0x00000006030d7c24 */ /* 0x000fe2000f8e02ff */
[----:B------:R-:W-:Y:S01]  /*1fd0*/  ULDC.64 UR4, c[0x0][0x650] ;  /* 0x0001940000047ab9 */ /* 0x000fe20000000a00 */
[----:B------:R-:W-:-:S04]  /*1fe0*/  IMAD.WIDE.U32 R6, R2, UR6, R4 ;  /* 0x0000000602067c25 */ /* 0x000fc8000f8e0004 */
[----:B------:R-:W-:Y:S01]  /*1ff0*/  IMAD R153, R2, UR7, R13 ;  /* 0x0000000702997c24 */ /* 0x000fe2000f8e020d */
[----:B------:R-:W-:-:S03]  /*2000*/  LEA R12, P1, R6, UR8, 0x2 ;  /* 0x00000008060c7c11 */ /* 0x000fc6000f8210ff */
[----:B------:R-:W-:-:S05]  /*2010*/  IMAD.IADD R7, R7, 0x1, R153 ;  /* 0x0000000107077824 */ /* 0x000fca00078e0299 */
[----:B------:R-:W-:-:S05]  /*2020*/  LEA.HI.X R13, R6, UR9, R7, 0x2, P1 ;  /* 0x00000009060d7c11 */ /* 0x000fca00088f1407 */
[----:B------:R-:W3:Y:S01]  /*2030*/  @P0 LDG.E.LTC128B R15, desc[UR12][R12.64] ;  /* 0x0000000c0c0f0981 */ /* 0x000ee2000c1e1920 */
[----:B------:R-:W-:Y:S01]  /*2040*/  ISETP.GT.AND P1, PT, R8, 0x1, P3 ;  /* 0x000000010800780c */ /* 0x000fe20001f24270 */
[----:B------:R-:W-:Y:S01]  /*2050*/  BSSY B0, `(.L_x_28) ;  /* 0x000000b000007945 */ /* 0x000fe20003800000 */
[----:B---3--:R-:W-:-:S05]  /*2060*/  LOP3.LUT R6, R15, 0xffffe000, RZ, 0xc0, !PT ;  /* 0xffffe0000f067812 */ /* 0x008fca00078ec0ff */
[----:B------:R-:W-:Y:S01]  /*2070*/  FMUL R7, R6, R9 ;  /* 0x0000000906077220 */ /* 0x000fe20000400000 */
[----:B------:R-:W-:-:S03]  /*2080*/  LEA R6, P2, R14, UR4, 0x2 ;  /* 0x000000040e067c11 */ /* 0x000fc6000f8410ff */
[----:B--2---:R-:W-:Y:S01]  /*2090*/  FFMA R21, R88, R0, R7 ;  /* 0x0000000058157223 */ /* 0x004fe20000000007 */
[----:B------:R-:W-:Y:S01]  /*20a0*/  LEA.HI.X R7, R14, UR5, R17, 0x2, P2 ;  /* 0x000000050e077c11 */ /* 0x000fe200090f1411 */
[----:B------:R-:W-:-:S03]  /*20b0*/  IMAD.MOV.U32 R17, RZ, RZ, R15 ;  /* 0x000000ffff117224 */ /* 0x000fc600078e000f */
[----:B------:R-:W-:-:S05]  /*20c0*/  F2FP.TF32.F32.PACK_B R21, R21 ;  /* 0x00000015ff15723e */ /* 0x000fca00024050ff */
[----:B------:R0:W-:Y:S01]  /*20d0*/  @P0 STG.E desc[UR12][R6.64], R21 ;  /* 0x0000001506000986 */ /* 0x0001e2000c10190c */
[----:B------:R-:W-:Y:S05]  /*20e0*/  @!P1 BRA `(.L_x_29) ;  /* 0x0000000000049947 */ /* 0x000fea0003800000 */
[----:B------:R1:W5:Y:S02]  /*20f0*/  LDG.E.LTC128B R17, desc[UR12][R12.64+0x4] ;  /* 0x0000040c0c117981 */ /* 0x000364000c1e1920 */
.L_x_29:
[----:B------:R-:W-:Y:S05]  /*2100*/  BSYNC B0 ;  /* 0x0000000000007941 */ /* 0x000fea0003800000 */
.L_x_28:
[----:B------:R-:W-:Y:S01]  /*2110*/  USHF.L.U32 UR4, UR6, 0x3, URZ ;  /* 0x0000000306047899 */ /* 0x000fe2000800063f */
[----:B-----5:R-:W-:Y:S01]  /*2120*/  LOP3.LUT R22, R17, 0xffffe000, RZ, 0xc0, !PT ;  /* 0xffffe00011167812 */ /* 0x020fe200078ec0ff */
[----:B------:R-:W-:Y:S01]  /*2130*/  USHF.L.U64.HI UR5, UR6, 0x3, UR7 ;  /* 0x0000000306057899 */ /* 0x000fe20008010207 */
[----:B------:R-:W-:Y:S01]  /*2140*/  ISETP.GT.AND P0, PT, R10, 0x8, PT ;  /* 0x000000080a00780c */ /* 0x000fe20003f04270 */
[----:B------:R-:W-:Y:S02]  /*2150*/  IMAD.MOV.U32 R88, RZ, RZ, R17 ;  /* 0x000000ffff587224 */ /* 0x000fe400078e0011 */
[----:B------:R-:W-:Y:S02]  /*2160*/  IMAD.U32 R14, RZ, RZ, UR4 ;  /* 0x00000004ff0e7e24 */ /* 0x000fe4000f8e00ff */
[----:B------:R-:W-:Y:S01]  /*2170*/  FMUL R22, R22, R9 ;  /* 0x0000000916167220 */ /* 0x000fe20000400000 */
[----:B------:R-:W-:Y:S01]  /*2180*/  IMAD.U32 R15, RZ, RZ, UR5 ;  /* 0x00000005ff0f7e24 */ /* 0x000fe2000f8e00ff */
[----:B------:R-:W-:-:S02]  /*2190*/  ISETP.GT.AND P2, PT, R8, RZ, P0 ;  /* 0x000000ff0800720c */ /* 0x000fc40000744270 */
[----:B------:R-:W-:Y:S01]  /*21a0*/  FFMA R89, R89, R0, R22 ;  /* 0x0000000059597223 */ /* 0x000fe20000000016 */
[----:B0-----:R-:W-:-:S04]  /*21b0*/  IMAD.WIDE.U32 R20, R2, UR6, R14 ;  /* 0x0000000602147c25 */ /* 0x001fc8000f8e000e */
[----:B------:R-:W-:Y:S02]  /*21c0*/  F2FP.TF32.F32.PACK_B R89, R89 ;  /* 0x00000059ff59723e */ /* 0x000fe400024050ff */
[----:B------:R-:W-:-:S03]  /*21d0*/  IADD3 R23, P4, R4, R20, RZ ;  /* 0x0000001404177210 */ /* 0x000fc60007f9e0ff */
[----:B------:R0:W-:Y:S01]  /*21e0*/  @P1 STG.E desc[UR12][R6.64+0x4], R89 ;  /* 0x0000045906001986 */ /* 0x0001e2000c10190c */
[----:B------:R-:W-:Y:S02]  /*21f0*/  IADD3.X R22, R5, R153, R21, P4, !PT ;  /* 0x0000009905167210 */ /* 0x000fe400027fe415 */
[----:B------:R-:W-:-:S04]  /*2200*/  LEA R20, P4, R23, UR8, 0x2 ;  /* 0x0000000817147c11 */ /* 0x000fc8000f8810ff */
[----:B------:R-:W-:-:S05]  /*2210*/  LEA.HI.X R21, R23, UR9, R22, 0x2, P4 ;  /* 0x0000000917157c11 */ /* 0x000fca000a0f1416 */
[----:B------:R-:W2:Y:S01]  /*2220*/  @P2 LDG.E.LTC128B R88, desc[UR12][R20.64] ;  /* 0x0000000c14582981 */ /* 0x000ea2000c1e1920 */
[C---:B------:R-:W-:Y:S01]  /*2230*/  IMAD.SHL.U32 R17, R19.reuse, 0x4, RZ ;  /* 0x0000000413117824 */ /* 0x040fe200078e00ff */
[----:B------:R-:W-:Y:S01]  /*2240*/  SHF.L.U64.HI R19, R19, 0x2, R18 ;  /* 0x0000000213137819 */ /* 0x000fe20000010212 */
[----:B------:R-:W-:Y:S01]  /*2250*/  BSSY B0, `(.L_x_30) ;  /* 0x000000b000007945 */ /* 0x000fe20003800000 */
[----:B------:R-:W-:Y:S02]  /*2260*/  ISETP.GT.AND P1, PT, R8, 0x1, P0 ;  /* 0x000000010800780c */ /* 0x000fe40000724270 */
[----:B--2---:R-:W-:-:S05]  /*2270*/  LOP3.LUT R22, R88, 0xffffe000, RZ, 0xc0, !PT ;  /* 0xffffe00058167812 */ /* 0x004fca00078ec0ff */
[----:B------:R-:W-:Y:S01]  /*2280*/  FMUL R23, R22, R9 ;  /* 0x0000000916177220 */ /* 0x000fe20000400000 */
[----:B------:R-:W-:-:S03]  /*2290*/  IADD3 R22, P4, R17, R6, RZ ;  /* 0x0000000611167210 */ /* 0x000fc60007f9e0ff */
[----:B------:R-:W-:Y:S02]  /*22a0*/  FFMA R153, R90, R0, R23 ;  /* 0x000000005a997223 */ /* 0x000fe40000000017 */
[----:B------:R-:W-:-:S03]  /*22b0*/  IMAD.X R23, R19, 0x1, R7, P4 ;  /* 0x0000000113177824 */ /* 0x000fc600020e0607 */
[----:B------:R-:W-:-:S05]  /*22c0*/  F2FP.TF32.F32.PACK_B R153, R153 ;  /* 0x00000099ff99723e */ /* 0x000fca00024050ff */
[----:B------:R0:W-:Y:S01]  /*22d0*/  @P2 STG.E desc[UR12][R22.64], R153 ;  /* 0x0000009916002986 */ /* 0x0001e2000c10190c */
[----:B------:R-:W-:Y:S05]  /*22e0*/  @!P1 BRA `(.L_x_31) ;  /* 0x0000000000049947 */ /* 0x000fea0003800000 */
[----:B------:R2:W5:Y:S02]  /*22f0*/  LDG.E.LTC128B R88, desc[UR12][R20.64+0x4] ;  /* 0x0000040c14587981 */ /* 0x000564000c1e1920 */
.L_x_31:
[----:B------:R-:W-:Y:S05]  /*2300*/  BSYNC B0 ;  /* 0x0000000000007941 */ /* 0x000fea0003800000 */
.L_x_30:
[----:B-----5:R-:W-:Y:S01]  /*2310*/  LOP3.LUT R18, R88, 0xffffe000, RZ, 0xc0, !PT ;  /* 0xffffe00058127812 */ /* 0x020fe200078ec0ff */
[----:B------:R-:W-:Y:S01]  /*2320*/  BSSY B0, `(.L_x_32) ;  /* 0x0000008000007945 */ /* 0x000fe20003800000 */
[----:B------:R-:W-:-:S03]  /*2330*/  ISETP.GT.AND P2, PT, R8, 0x8, P3 ;  /* 0x000000080800780c */ /* 0x000fc60001f44270 */
[----:B------:R-:W-:-:S04]  /*2340*/  FMUL R18, R18, R9 ;  /* 0x0000000912127220 */ /* 0x000fc80000400000 */
[----:B------:R-:W-:-:S05]  /*2350*/  FFMA R91, R91, R0, R18 ;  /* 0x000000005b5b7223 */ /* 0x000fca0000000012 */
[----:B------:R-:W-:-:S05]  /*2360*/  F2FP.TF32.F32.PACK_B R91, R91 ;  /* 0x0000005bff5b723e */ /* 0x000fca00024050ff */
[----:B------:R3:W-:Y:S01]  /*2370*/  @P1 STG.E desc[UR12][R22.64+0x4], R91 ;  /* 0x0000045b16001986 */ /* 0x0007e2000c10190c */
[----:B------:R-:W-:Y:S05]  /*2380*/  @!P2 BRA `(.L_x_33) ;  /* 0x000000000004a947 */ /* 0x000fea0003800000 */
[----:B------:R4:W5:Y:S02]  /*2390*/  LDG.E.LTC128B R88, desc[UR12][R12.64+0x20] ;  /* 0x0000200c0c587981 */ /* 0x000964000c1e1920 */
.L_x_33:
[----:B------:R-:W-:Y:S05]  /*23a0*/  BSYNC B0 ;  /* 0x0000000000007941 */ /* 0x000fea0003800000 */
.L_x_32:
[----:B-----5:R-:W-:Y:S01]  /*23b0*/  LOP3.LUT R18, R88, 0xffffe000, RZ, 0xc0, !PT ;  /* 0xffffe00058127812 */ /* 0x020fe200078ec0ff */
[----:B------:R-:W-:Y:S01]  /*23c0*/  BSSY B0, `(.L_x_34) ;  /* 0x0000008000007945 */ /* 0x000fe20003800000 */
[----:B------:R-:W-:-:S03]  /*23d0*/  ISETP.GT.AND P1, PT, R8, 0x9, P3 ;  /* 0x000000090800780c */ /* 0x000fc60001f24270 */
[----:B0-----:R-:W-:-:S04]  /*23e0*/  FMUL R89, R18, R9 ;  /* 0x0000000912597220 */ /* 0x001fc80000400000 */
[----:B------:R-:W-:-:S05]  /*23f0*/  FFMA R89, R92, R0, R89 ;  /* 0x000000005c597223 */ /* 0x000fca0000000059 */
[----:B------:R-:W-:-:S05]  /*2400*/  F2FP.TF32.F32.PACK_B R89, R89 ;  /* 0x00000059ff59723e */ /* 0x000fca00024050ff */
[----:B------:R0:W-:Y:S01]  /*2410*/  @P2 STG.E desc[UR12][R6.64+0x20], R89 ;  /* 0x0000205906002986 */ /* 0x0001e2000c10190c */
[----:B------:R-:W-:Y:S05]  /*2420*/  @!P1 BRA `(.L_x_35) ;  /* 0x0000000000049947 */ /* 0x000fea0003800000 */
[----:B------:R0:W5:Y:S02]  /*2430*/  LDG.E.LTC128B R88, desc[UR12][R12.64+0x24] ;  /* 0x0000240c0c587981 */ /* 0x000164000c1e1920 */
.L_x_35:
[----:B------:R-:W-:Y:S05]  /*2440*/  BSYNC B0 ;  /* 0x0000000000007941 */ /* 0x000fea0003800000 */
.L_x_34:
        /* <DEDUP_REMOVED lines=9> */
.L_x_37:
[----:B------:R-:W-:Y:S05]  /*24e0*/  BSYNC B0 ;  /* 0x0000000000007941 */ /* 0x000fea0003800000 */
.L_x_36:
        /* <DEDUP_REMOVED lines=9> */
.L_x_39:
[----:B------:R-:W-:Y:S05]  /*2580*/  BSYNC B0 ;  /* 0x0000000000007941 */ /* 0x000fea0003800000 */
.L_x_38:
        /* <DEDUP_REMOVED lines=9> */
.L_x_41:
[----:B------:R-:W-:Y:S05]  /*2620*/  BSYNC B0 ;  /* 0x0000000000007941 */ /* 0x000fea0003800000 */
.L_x_40:
        /* <DEDUP_REMOVED lines=9> */
.L_x_43:
[----:B------:R-:W-:Y:S05]  /*26c0*/  BSYNC B0 ;  /* 0x0000000000007941 */ /* 0x000fea0003800000 */
.L_x_42:
        /* <DEDUP_REMOVED lines=9> */
.L_x_45:
[----:B------:R-:W-:Y:S05]  /*2760*/  BSYNC B0 ;  /* 0x0000000000007941 */ /* 0x000fea0003800000 */
.L_x_44:
        /* <DEDUP_REMOVED lines=9> */
.L_x_47:
[----:B------:R-:W-:Y:S05]  /*2800*/  BSYNC B0 ;  /* 0x0000000000007941 */ /* 0x000fea0003800000 */
.L_x_46:
        /* <DEDUP_REMOVED lines=9> */
.L_x_49:
[----:B------:R-:W-:Y:S05]  /*28a0*/  BSYNC B0 ;  /* 0x0000000000007941 */ /* 0x000fea0003800000 */
.L_x_48:
        /* <DEDUP_REMOVED lines=9> */
.L_x_51:
[----:B------:R-:W-:Y:S05]  /*2940*/  BSYNC B0 ;  /* 0x0000000000007941 */ /* 0x000fea0003800000 */
.L_x_50:
        /* <DEDUP_REMOVED lines=9> */
.L_x_53:
[----:B------:R-:W-:Y:S05]  /*29e0*/  BSYNC B0 ;  /* 0x0000000000007941 */ /* 0x000fea0003800000 */
.L_x_52:
        /* <DEDUP_REMOVED lines=9> */
.L_x_55:
[----:B------:R-:W-:Y:S05]  /*2a80*/  BSYNC B0 ;  /* 0x0000000000007941 */ /* 0x000fea0003800000 */
.L_x_54:
        /* <DEDUP_REMOVED lines=9> */
.L_x_57:
[----:B------:R-:W-:Y:S05]  /*2b20*/  BSYNC B0 ;  /* 0x0000000000007941 */ /* 0x000fea0003800000 */
.L_x_56:
        /* <DEDUP_REMOVED lines=9> */
.L_x_59:
[----:B------:R-:W-:Y:S05]  /*2bc0*/  BSYNC B0 ;  /* 0x0000000000007941 */ /* 0x000fea0003800000 */
.L_x_58:
        /* <DEDUP_REMOVED lines=9> */
.L_x_61:
[----:B------:R-:W-:Y:S05]  /*2c60*/  BSYNC B0 ;  /* 0x0000000000007941 */ /* 0x000fea0003800000 */
.L_x_60:
        /* <DEDUP_REMOVED lines=9> */
.L_x_63:
[----:B------:R-:W-:Y:S05]  /*2d00*/  BSYNC B0 ;  /* 0x0000000000007941 */ /* 0x000fea0003800000 */
.L_x_62:
        /* <DEDUP_REMOVED lines=9> */
.L_x_65:
[----:B------:R-:W-:Y:S05]  /*2da0*/  BSYNC B0 ;  /* 0x0000000000007941 */ /* 0x000fea0003800000 */
.L_x_64:
        /* <DEDUP_REMOVED lines=9> */
.L_x_67:
[----:B------:R-:W-:Y:S05]  /*2e40*/  BSYNC B0 ;  /* 0x0000000000007941 */ /* 0x000fea0003800000 */
.L_x_66:
        /* <DEDUP_REMOVED lines=9> */
.L_x_69:
[----:B------:R-:W-:Y:S05]  /*2ee0*/  BSYNC B0 ;  /* 0x0000000000007941 */ /* 0x000fea0003800000 */
.L_x_68:
        /* <DEDUP_REMOVED lines=9> */
.L_x_71:
[----:B------:R-:W-:Y:S05]  /*2f80*/  BSYNC B0 ;  /* 0x0000000000007941 */ /* 0x000fea0003800000 */
.L_x_70:
        /* <DEDUP_REMOVED lines=9> */
.L_x_73:
[----:B------:R-:W-:Y:S05]  /*3020*/  BSYNC B0 ;  /* 0x0000000000007941 */ /* 0x000fea0003800000 */
.L_x_72:
        /* <DEDUP_REMOVED lines=9> */
.L_x_75:
[----:B------:R-:W-:Y:S05]  /*30c0*/  BSYNC B0 ;  /* 0x0000000000007941 */ /* 0x000fea0003800000 */
.L_x_74:
        /* <DEDUP_REMOVED lines=9> */
.L_x_77:
[----:B------:R-:W-:Y:S05]  /*3160*/  BSYNC B0 ;  /* 0x0000000000007941 */ /* 0x000fea0003800000 */
.L_x_76:
        /* <DEDUP_REMOVED lines=9> */
.L_x_79:
[----:B------:R-:W-:Y:S05]  /*3200*/  BSYNC B0 ;  /* 0x0000000000007941 */ /* 0x000fea0003800000 */
.L_x_78:
        /* <DEDUP_REMOVED lines=9> */
.L_x_81:
[----:B------:R-:W-:Y:S05]  /*32a0*/  BSYNC B0 ;  /* 0x0000000000007941 */ /* 0x000fea0003800000 */
.L_x_80:
        /* <DEDUP_REMOVED lines=9> */
.L_x_83:
[----:B------:R-:W-:Y:S05]  /*3340*/  BSYNC B0 ;  /* 0x0000000000007941 */ /* 0x000fea0003800000 */
.L_x_82:
        /* <DEDUP_REMOVED lines=9> */
.L_x_85:
[----:B------:R-:W-:Y:S05]  /*33e0*/  BSYNC B0 ;  /* 0x0000000000007941 */ /* 0x000fea0003800000 */
.L_x_84:
        /* <DEDUP_REMOVED lines=9> */
.L_x_87:
[----:B------:R-:W-:Y:S05]  /*3480*/  BSYNC B0 ;  /* 0x0000000000007941 */ /* 0x000fea0003800000 */
.L_x_86:
        /* <DEDUP_REMOVED lines=9> */
.L_x_89:
[----:B------:R-:W-:Y:S05]  /*3520*/  BSYNC B0 ;  /* 0x0000000000007941 */ /* 0x000fea0003800000 */
.L_x_88:
        /* <DEDUP_REMOVED lines=9> */
.L_x_91:
[----:B------:R-:W-:Y:S05]  /*35c0*/  BSYNC B0 ;  /* 0x0000000000007941 */ /* 0x000fea0003800000 */
.L_x_90:
        /* <DEDUP_REMOVED lines=9> */
.L_x_93:
[----:B------:R-:W-:Y:S05]  /*3660*/  BSYNC B0 ;  /* 0x0000000000007941 */ /* 0x000fea0003800000 */
.L_x_92:
        /* <DEDUP_REMOVED lines=9> */
.L_x_95:
[----:B------:R-:W-:Y:S05]  /*3700*/  BSYNC B0 ;  /* 0x0000000000007941 */ /* 0x000fea0003800000 */
.L_x_94:
        /* <DEDUP_REMOVED lines=9> */
.L_x_97:
[----:B------:R-:W-:Y:S05]  /*37a0*/  BSYNC B0 ;  /* 0x0000000000007941 */ /* 0x000fea0003800000 */
.L_x_96:
        /* <DEDUP_REMOVED lines=9> */
.L_x_99:
[----:B------:R-:W-:Y:S05]  /*3840*/  BSYNC B0 ;  /* 0x0000000000007941 */ /* 0x000fea0003800000 */
.L_x_98:
        /* <DEDUP_REMOVED lines=9> */
.L_x_101:
[----:B------:R-:W-:Y:S05]  /*38e0*/  BSYNC B0 ;  /* 0x0000000000007941 */ /* 0x000fea0003800000 */
.L_x_100:
        /* <DEDUP_REMOVED lines=9> */
.L_x_103:
[----:B------:R-:W-:Y:S05]  /*3980*/  BSYNC B0 ;  /* 0x0000000000007941 */ /* 0x000fea0003800000 */
.L_x_102:
        /* <DEDUP_REMOVED lines=9> */
.L_x_105:
[----:B------:R-:W-:Y:S05]  /*3a20*/  BSYNC B0 ;  /* 0x0000000000007941 */ /* 0x000fea0003800000 */
.L_x_104:
        /* <DEDUP_REMOVED lines=9> */
.L_x_107:
[----:B------:R-:W-:Y:S05]  /*3ac0*/  BSYNC B0 ;  /* 0x0000000000007941 */ /* 0x000fea0003800000 */
.L_x_106:
        /* <DEDUP_REMOVED lines=9> */
.L_x_109:
[----:B------:R-:W-:Y:S05]  /*3b60*/  BSYNC B0 ;  /* 0x0000000000007941 */ /* 0x000fea0003800000 */
.L_x_108:
        /* <DEDUP_REMOVED lines=9> */
.L_x_111:
[----:B------:R-:W-:Y:S05]  /*3c00*/  BSYNC B0 ;  /* 0x0000000000007941 */ /* 0x000fea0003800000 */
.L_x_110:
        /* <DEDUP_REMOVED lines=9> */
.L_x_113:
[----:B------:R-:W-:Y:S05]  /*3ca0*/  BSYNC B0 ;  /* 0x0000000000007941 */ /* 0x000fea0003800000 */
.L_x_112:
        /* <DEDUP_REMOVED lines=9> */
.L_x_115:
[----:B------:R-:W-:Y:S05]  /*3d40*/  BSYNC B0 ;  /* 0x0000000000007941 */ /* 0x000fea0003800000 */
.L_x_114:
        /* <DEDUP_REMOVED lines=9> */
.L_x_117:
[----:B------:R-:W-:Y:S05]  /*3de0*/  BSYNC B0 ;  /* 0x0000000000007941 */ /* 0x000fea0003800000 */
.L_x_116:
        /* <DEDUP_REMOVED lines=9> */
.L_x_119:
[----:B------:R-:W-:Y:S05]  /*3e80*/  BSYNC B0 ;  /* 0x0000000000007941 */ /* 0x000fea0003800000 */
.L_x_118:
        /* <DEDUP_REMOVED lines=9> */
.L_x_121:
[----:B------:R-:W-:Y:S05]  /*3f20*/  BSYNC B0 ;  /* 0x0000000000007941 */ /* 0x000fea0003800000 */
.L_x_120:
        /* <DEDUP_REMOVED lines=9> */
.L_x_123:
[----:B------:R-:W-:Y:S05]  /*3fc0*/  BSYNC B0 ;  /* 0x0000000000007941 */ /* 0x000fea0003800000 */
.L_x_122:
        /* <DEDUP_REMOVED lines=9> */
.L_x_125:
[----:B------:R-:W-:Y:S05]  /*4060*/  BSYNC B0 ;  /* 0x0000000000007941 */ /* 0x000fea0003800000 */
.L_x_124:
        /* <DEDUP_REMOVED lines=9> */
.L_x_127:
[----:B------:R-:W-:Y:S05]  /*4100*/  BSYNC B0 ;  /* 0x0000000000007941 */ /* 0x000fea0003800000 */
.L_x_126:
        /* <DEDUP_REMOVED lines=9> */
.L_x_129:
[----:B------:R-:W-:Y:S05]  /*41a0*/  BSYNC B0 ;  /* 0x0000000000007941 */ /* 0x000fea0003800000 */
.L_x_128:
        /* <DEDUP_REMOVED lines=9> */
.L_x_131:
[----:B------:R-:W-:Y:S05]  /*4240*/  BSYNC B0 ;  /* 0x0000000000007941 */ /* 0x000fea0003800000 */
.L_x_130:
        /* <DEDUP_REMOVED lines=9> */
.L_x_133:
[----:B------:R-:W-:Y:S05]  /*42e0*/  BSYNC B0 ;  /* 0x0000000000007941 */ /* 0x000fea0003800000 */
.L_x_132:
        /* <DEDUP_REMOVED lines=9> */
.L_x_135:
[----:B------:R-:W-:Y:S05]  /*4380*/  BSYNC B0 ;  /* 0x0000000000007941 */ /* 0x000fea0003800000 */
.L_x_134:
        /* <DEDUP_REMOVED lines=9> */
.L_x_137:
[----:B------:R-:W-:Y:S05]  /*4420*/  BSYNC B0 ;  /* 0x0000000000007941 */ /* 0x000fea0003800000 */
.L_x_136:
        /* <DEDUP_REMOVED lines=9> */
.L_x_139:
[----:B------:R-:W-:Y:S05]  /*44c0*/  BSYNC B0 ;  /* 0x0000000000007941 */ /* 0x000fea0003800000 */
.L_x_138:
        /* <DEDUP_REMOVED lines=9> */
.L_x_141:
[----:B------:R-:W-:Y:S05]  /*4560*/  BSYNC B0 ;  /* 0x0000000000007941 */ /* 0x000fea0003800000 */
.L_x_140:
        /* <DEDUP_REMOVED lines=9> */
.L_x_143:
[----:B------:R-:W-:Y:S05]  /*4600*/  BSYNC B0 ;  /* 0x0000000000007941 */ /* 0x000fea0003800000 */
.L_x_142:
        /* <DEDUP_REMOVED lines=9> */
.L_x_145:
[----:B------:R-:W-:Y:S05]  /*46a0*/  BSYNC B0 ;  /* 0x0000000000007941 */ /* 0x000fea0003800000 */
.L_x_144:
        /* <DEDUP_REMOVED lines=9> */
.L_x_147:
[----:B------:R-:W-:Y:S05]  /*4740*/  BSYNC B0 ;  /* 0x0000000000007941 */ /* 0x000fea0003800000 */
.L_x_146:
[----:B01--45:R-:W-:Y:S01]  /*4750*/  LOP3.LUT R12, R88, 0xffffe000, RZ, 0xc0, !PT ;  /* 0xffffe000580c7812 */ /* 0x033fe200078ec0ff */
        /* <DEDUP_REMOVED lines=8> */
.L_x_149:
[----:B------:R-:W-:Y:S05]  /*47e0*/  BSYNC B0 ;  /* 0x0000000000007941 */ /* 0x000fea0003800000 */
.L_x_148:
[----:B-----5:R-:W-:Y:S01]  /*47f0*/  LOP3.LUT R12, R88, 0xffffe000, RZ, 0xc0, !PT ;  /* 0xffffe000580c7812 */ /* 0x020fe200078ec0ff */
[----:B------:R-:W-:Y:S01]  /*4800*/  BSSY B0, `(.L_x_150) ;  /* 0x000000c000007945 */ /* 0x000fe20003800000 */
[----:B------:R-:W-:Y:S02]  /*4810*/  ISETP.GT.AND P1, PT, R8, 0x79, P0 ;  /* 0x000000790800780c */ /* 0x000fe40000724270 */
[----:B---3--:R-:W-:Y:S01]  /*4820*/  IADD3 R91, P0, R2, 0x40, RZ ;  /* 0x00000040025b7810 */ /* 0x008fe20007f1e0ff */
[----:B------:R-:W-:Y:S01]  /*4830*/  FMUL R13, R12, R9 ;  /* 0x000000090c0d7220 */ /* 0x000fe20000400000 */
[----:B------:R-:W-:-:S03]  /*4840*/  @P2 IMAD.MOV.U32 R2, RZ, RZ, R22 ;  /* 0x000000ffff022224 */ /* 0x000fc600078e0016 */
[----:B------:R-:W-:Y:S01]  /*4850*/  FFMA R13, R150, R0, R13 ;  /* 0x00000000960d7223 */ /* 0x000fe2000000000d */
[----:B------:R-:W-:Y:S02]  /*4860*/  IMAD.X R12, RZ, RZ, R3, P0 ;  /* 0x000000ffff0c7224 */ /* 0x000fe400000e0603 */
[----:B------:R-:W-:Y:S02]  /*4870*/  @P2 IMAD.MOV.U32 R3, RZ, RZ, R23 ;  /* 0x000000ffff032224 */ /* 0x000fe400078e0017 */
[----:B------:R-:W-:-:S05]  /*4880*/  F2FP.TF32.F32.PACK_B R13, R13 ;  /* 0x0000000dff0d723e */ /* 0x000fca00024050ff */
[----:B------:R3:W-:Y:S01]  /*4890*/  @P2 STG.E desc[UR12][R2.64+0x1e0], R13 ;  /* 0x0001e00d02002986 */ /* 0x0007e2000c10190c */
[----:B------:R-:W-:Y:S05]  /*48a0*/  @!P1 BRA `(.L_x_151) ;  /* 0x0000000000049947 */ /* 0x000fea0003800000 */
[----:B------:R4:W5:Y:S02]  /*48b0*/  LDG.E.LTC128B R88, desc[UR12][R20.64+0x1e4] ;  /* 0x0001e40c14587981 */ /* 0x000964000c1e1920 */
.L_x_151:
[----:B------:R-:W-:Y:S05]  /*48c0*/  BSYNC B0 ;  /* 0x0000000000007941 */ /* 0x000fea0003800000 */
.L_x_150:
[----:B---3-5:R-:W-:Y:S01]  /*48d0*/  LOP3.LUT R2, R88, 0xffffe000, RZ, 0xc0, !PT ;  /* 0xffffe00058027812 */ /* 0x028fe200078ec0ff */
[----:B------:R-:W-:Y:S01]  /*48e0*/  IMAD R18, R12, UR6, RZ ;  /* 0x000000060c127c24 */ /* 0x000fe2000f8e02ff */
[----:B------:R-:W-:Y:S01]  /*48f0*/  ISETP.GT.AND P0, PT, R10, 0x40, PT ;  /* 0x000000400a00780c */ /* 0x000fe20003f04270 */
[----:B------:R-:W-:-:S04]  /*4900*/  IMAD.WIDE.U32 R12, R91, UR6, R4 ;  /* 0x000000065b0c7c25 */ /* 0x000fc8000f8e0004 */
[----:B------:R-:W-:Y:S01]  /*4910*/  FMUL R2, R2, R9 ;  /* 0x0000000902027220 */ /* 0x000fe20000400000 */
[----:B------:R-:W-:Y:S01]  /*4920*/  ISETP.GT.AND P3, PT, R8, RZ, P0 ;  /* 0x000000ff0800720c */ /* 0x000fe20000764270 */
[----:B------:R-:W-:Y:S02]  /*4930*/  IMAD R93, R91, UR7, R18 ;  /* 0x000000075b5d7c24 */ /* 0x000fe4000f8e0212 */
[----:B------:R-:W-:Y:S01]  /*4940*/  FFMA R151, R151, R0, R2 ;  /* 0x0000000097977223 */ /* 0x000fe20000000002 */
[----:B------:R-:W-:Y:S01]  /*4950*/  LEA R2, P2, R12, UR8, 0x2 ;  /* 0x000000080c027c11 */ /* 0x000fe2000f8410ff */
[----:B------:R-:W-:-:S03]  /*4960*/  IMAD.IADD R3, R13, 0x1, R93 ;  /* 0x000000010d037824 */ /* 0x000fc600078e025d */
[----:B------:R-:W-:Y:S02]  /*4970*/  F2FP.TF32.F32.PACK_B R151, R151 ;  /* 0x00000097ff97723e */ /* 0x000fe400024050ff */
[----:B------:R-:W-:-:S03]  /*4980*/  LEA.HI.X R3, R12, UR9, R3, 0x2, P2 ;  /* 0x000000090c037c11 */ /* 0x000fc600090f1403 */
[----:B------:R3:W-:Y:S04]  /*4990*/  @P1 STG.E desc[UR12][R22.64+0x1e4], R151 ;  /* 0x0001e49716001986 */ /* 0x0007e8000c10190c */
[----:B------:R-:W3:Y:S01]  /*49a0*/  @P3 LDG.E.LTC128B R88, desc[UR12][R2.64] ;  /* 0x0000000c02583981 */ /* 0x000ee2000c1e1920 */
[C---:B-12-4-:R-:W-:Y:S01]  /*49b0*/  IMAD.SHL.U32 R21, R16.reuse, 0x4, RZ ;  /* 0x0000000410157824 */ /* 0x056fe200078e00ff */
[----:B------:R-:W-:Y:S01]  /*49c0*/  SHF.L.U64.HI R89, R16, 0x2, R11 ;  /* 0x0000000210597819 */ /* 0x000fe2000001020b */
[----:B------:R-:W-:Y:S01]  /*49d0*/  BSSY B0, `(.L_x_152) ;  /* 0x000000c000007945 */ /* 0x000fe20003800000 */
[----:B------:R-:W-:Y:S01]  /*49e0*/  ISETP.GT.AND P2, PT, R8, 0x1, P0 ;  /* 0x000000010800780c */ /* 0x000fe20000744270 */
[----:B------:R-:W-:Y:S01]  /*49f0*/  IMAD.WIDE.U32 R14, R91, UR6, R14 ;  /* 0x000000065b0e7c25 */ /* 0x000fe2000f8e000e */
[----:B---3--:R-:W-:-:S05]  /*4a00*/  LOP3.LUT R12, R88, 0xffffe000, RZ, 0xc0, !PT ;  /* 0xffffe000580c7812 */ /* 0x008fca00078ec0ff */
        /* <DEDUP_REMOVED lines=8> */
.L_x_153:
[----:B------:R-:W-:Y:S05]  /*4a90*/  BSYNC B0 ;  /* 0x0000000000007941 */ /* 0x000fea0003800000 */
.L_x_152:
[----:B-----5:R-:W-:Y:S01]  /*4aa0*/  LOP3.LUT R16, R88, 0xffffe000, RZ, 0xc0, !PT ;  /* 0xffffe00058107812 */ /* 0x020fe200078ec0ff */
[----:B------:R-:W-:Y:S01]  /*4ab0*/  BSSY B0, `(.L_x_154) ;  /* 0x000000f000007945 */ /* 0x000fe20003800000 */
[----:B-1----:R-:W-:Y:S02]  /*4ac0*/  IADD3 R11, P3, R4, R14, RZ ;  /* 0x0000000e040b7210 */ /* 0x002fe40007f7e0ff */
[----:B------:R-:W-:Y:S01]  /*4ad0*/  ISETP.GT.AND P1, PT, R10, 0x48, PT ;  /* 0x000000480a00780c */ /* 0x000fe20003f24270 */
[----:B------:R-:W-:Y:S01]  /*4ae0*/  FMUL R16, R16, R9 ;  /* 0x0000000910107220 */ /* 0x000fe20000400000 */
[----:B------:R-:W-:Y:S01]  /*4af0*/  IADD3.X R14, R5, R93, R15, P3, !PT ;  /* 0x0000005d050e7210 */ /* 0x000fe20001ffe40f */
[----:B------:R-:W-:Y:S01]  /*4b00*/  @P2 IMAD.MOV.U32 R10, RZ, RZ, R12 ;  /* 0x000000ffff0a2224 */ /* 0x000fe200078e000c */
[----:B------:R-:W-:Y:S01]  /*4b10*/  LEA R4, P4, R11, UR8, 0x2 ;  /* 0x000000080b047c11 */ /* 0x000fe2000f8810ff */
[----:B------:R-:W-:Y:S01]  /*4b20*/  FFMA R25, R25, R0, R16 ;  /* 0x0000000019197223 */ /* 0x000fe20000000010 */
[----:B------:R-:W-:-:S02]  /*4b30*/  ISETP.GT.AND P3, PT, R8, RZ, P1 ;  /* 0x000000ff0800720c */ /* 0x000fc40000f64270 */
[----:B------:R-:W-:Y:S01]  /*4b40*/  LEA.HI.X R5, R11, UR9, R14, 0x2, P4 ;  /* 0x000000090b057c11 */ /* 0x000fe2000a0f140e */
[----:B------:R-:W-:Y:S01]  /*4b50*/  @P2 IMAD.MOV.U32 R11, RZ, RZ, R13 ;  /* 0x000000ffff0b2224 */ /* 0x000fe200078e000d */
[----:B------:R-:W-:-:S05]  /*4b60*/  F2FP.TF32.F32.PACK_B R25, R25 ;  /* 0x00000019ff19723e */ /* 0x000fca00024050ff */
[----:B------:R1:W-:Y:S04]  /*4b70*/  @P2 STG.E desc[UR12][R10.64+0x4], R25 ;  /* 0x000004190a002986 */ /* 0x0003e8000c10190c */
[----:B------:R-:W-:Y:S05]  /*4b80*/  @!P3 BRA `(.L_x_155) ;  /* 0x000000000004b947 */ /* 0x000fea0003800000 */
[----:B------:R3:W5:Y:S02]  /*4b90*/  LDG.E.LTC128B R88, desc[UR12][R4.64] ;  /* 0x0000000c04587981 */ /* 0x000764000c1e1920 */
.L_x_155:
[----:B------:R-:W-:Y:S05]  /*4ba0*/  BSYNC B0 ;  /* 0x0000000000007941 */ /* 0x000fea0003800000 */
.L_x_154:
[----:B-1---5:R-:W-:Y:S01]  /*4bb0*/  LOP3.LUT R10, R88, 0xffffe000, RZ, 0xc0, !PT ;  /* 0xffffe000580a7812 */ /* 0x022fe200078ec0ff */
[----:B------:R-:W-:Y:S01]  /*4bc0*/  BSSY B0, `(.L_x_156) ;  /* 0x000000a000007945 */ /* 0x000fe20003800000 */
[----:B------:R-:W-:Y:S02]  /*4bd0*/  IADD3 R14, P4, R12, R17, RZ ;  /* 0x000000110c0e7210 */ /* 0x000fe40007f9e0ff */
[----:B------:R-:W-:Y:S01]  /*4be0*/  ISETP.GT.AND P2, PT, R8, 0x1, P1 ;  /* 0x000000010800780c */ /* 0x000fe20000f44270 */
[----:B------:R-:W-:Y:S02]  /*4bf0*/  FMUL R11, R10, R9 ;  /* 0x000000090a0b7220 */ /* 0x000fe40000400000 */
[----:B------:R-:W-:Y:S02]  /*4c00*/  IMAD.X R15, R13, 0x1, R19, P4 ;  /* 0x000000010d0f7824 */ /* 0x000fe400020e0613 */
[----:B------:R-:W-:-:S05]  /*4c10*/  FFMA R11, R26, R0, R11 ;  /* 0x000000001a0b7223 */ /* 0x000fca000000000b */
[----:B------:R-:W-:-:S05]  /*4c20*/  F2FP.TF32.F32.PACK_B R11, R11 ;  /* 0x0000000bff0b723e */ /* 0x000fca00024050ff */
[----:B------:R1:W-:Y:S01]  /*4c30*/  @P3 STG.E desc[UR12][R14.64], R11 ;  /* 0x0000000b0e003986 */ /* 0x0003e2000c10190c */
[----:B------:R-:W-:Y:S05]  /*4c40*/  @!P2 BRA `(.L_x_157) ;  /* 0x000000000004a947 */ /* 0x000fea0003800000 */
[----:B------:R4:W5:Y:S02]  /*4c50*/  LDG.E.LTC128B R88, desc[UR12][R4.64+0x4] ;  /* 0x0000040c04587981 */ /* 0x000964000c1e1920 */
.L_x_157:
[----:B------:R-:W-:Y:S05]  /*4c60*/  BSYNC B0 ;  /* 0x0000000000007941 */ /* 0x000fea0003800000 */
.L_x_156:
[----:B-----5:R-:W-:Y:S01]  /*4c70*/  LOP3.LUT R10, R88, 0xffffe000, RZ, 0xc0, !PT ;  /* 0xffffe000580a7812 */ /* 0x020fe200078ec0ff */
[----:B-1----:R-:W-:Y:S01]  /*4c80*/  @P2 IMAD.MOV.U32 R11, RZ, RZ, R15 ;  /* 0x000000ffff0b2224 */ /* 0x002fe200078e000f */
[----:B------:R-:W-:Y:S01]  /*4c90*/  ISETP.GT.AND P3, PT, R8, 0x8, P0 ;  /* 0x000000080800780c */ /* 0x000fe20000764270 */
[----:B------:R-:W-:Y:S02]  /*4ca0*/  BSSY B0, `(.L_x_158) ;  /* 0x0000008000007945 */ /* 0x000fe40003800000 */
[----:B------:R-:W-:-:S04]  /*4cb0*/  FMUL R10, R10, R9 ;  /* 0x000000090a0a7220 */ /* 0x000fc80000400000 */
[----:B------:R-:W-:Y:S01]  /*4cc0*/  FFMA R27, R27, R0, R10 ;  /* 0x000000001b1b7223 */ /* 0x000fe2000000000a */
[----:B------:R-:W-:-:S04]  /*4cd0*/  @P2 IMAD.MOV.U32 R10, RZ, RZ, R14 ;  /* 0x000000ffff0a2224 */ /* 0x000fc800078e000e */
[----:B------:R-:W-:-:S05]  /*4ce0*/  F2FP.TF32.F32.PACK_B R27, R27 ;  /* 0x0000001bff1b723e */ /* 0x000fca00024050ff */
[----:B------:R1:W-:Y:S01]  /*4cf0*/  @P2 STG.E desc[UR12][R10.64+0x4], R27 ;  /* 0x0000041b0a002986 */ /* 0x0003e2000c10190c */
[----:B------:R-:W-:Y:S05]  /*4d00*/  @!P3 BRA `(.L_x_159) ;  /* 0x000000000004b947 */ /* 0x000fea0003800000 */
[----:B------:R0:W5:Y:S02]  /*4d10*/  LDG.E.LTC128B R88, desc[UR12][R2.64+0x20] ;  /* 0x0000200c02587981 */ /* 0x000164000c1e1920 */
.L_x_159:
[----:B------:R-:W-:Y:S05]  /*4d20*/  BSYNC B0 ;  /* 0x0000000000007941 */ /* 0x000fea0003800000 */
.L_x_158:
[----:B-1---5:R-:W-:Y:S01]  /*4d30*/  LOP3.LUT R10, R88, 0xffffe000, RZ, 0xc0, !PT ;  /* 0xffffe000580a7812 */ /* 0x022fe200078ec0ff */
[----:B------:R-:W-:Y:S01]  /*4d40*/  BSSY B0, `(.L_x_160) ;  /* 0x000000a000007945 */ /* 0x000fe20003800000 */
[----:B------:R-:W-:-:S03]  /*4d50*/  ISETP.GT.AND P2, PT, R8, 0x9, P0 ;  /* 0x000000090800780c */ /* 0x000fc60000744270 */
[----:B------:R-:W-:Y:S01]  /*4d60*/  FMUL R11, R10, R9 ;  /* 0x000000090a0b7220 */ /* 0x000fe20000400000 */
[----:B------:R-:W-:-:S03]  /*4d70*/  IMAD.MOV.U32 R10, RZ, RZ, R12 ;  /* 0x000000ffff0a7224 */ /* 0x000fc600078e000c */
[----:B------:R-:W-:Y:S01]  /*4d80*/  FFMA R23, R28, R0, R11 ;  /* 0x000000001c177223 */ /* 0x000fe2000000000b */
[----:B------:R-:W-:-:S04]  /*4d90*/  IMAD.MOV.U32 R11, RZ, RZ, R13 ;  /* 0x000000ffff0b7224 */ /* 0x000fc800078e000d */
[----:B------:R-:W-:-:S05]  /*4da0*/  F2FP.TF32.F32.PACK_B R23, R23 ;  /* 0x00000017ff17723e */ /* 0x000fca00024050ff */
[----:B------:R1:W-:Y:S01]  /*4db0*/  @P3 STG.E desc[UR12][R10.64+0x20], R23 ;  /* 0x000020170a003986 */ /* 0x0003e2000c10190c */
[----:B------:R-:W-:Y:S05]  /*4dc0*/  @!P2 BRA `(.L_x_161) ;  /* 0x000000000004a947 */ /* 0x000fea0003800000 */
[----:B------:R0:W5:Y:S02]  /*4dd0*/  LDG.E.LTC128B R88, desc[UR12][R2.64+0x24] ;  /* 0x0000240c02587981 */ /* 0x000164000c1e1920 */
.L_x_161:
[----:B------:R-:W-:Y:S05]  /*4de0*/  BSYNC B0 ;  /* 0x0000000000007941 */ /* 0x000fea0003800000 */
.L_x_160:
        /* <DEDUP_REMOVED lines=9> */
.L_x_163:
[----:B------:R-:W-:Y:S05]  /*4e80*/  BSYNC B0 ;  /* 0x0000000000007941 */ /* 0x000fea0003800000 */
.L_x_162:
        /* <DEDUP_REMOVED lines=9> */
.L_x_165:
[----:B------:R-:W-:Y:S05]  /*4f20*/  BSYNC B0 ;  /* 0x0000000000007941 */ /* 0x000fea0003800000 */
.L_x_164:
[----:B-----5:R-:W-:Y:S01]  /*4f30*/  LOP3.LUT R12, R88, 0xffffe000, RZ, 0xc0, !PT ;  /* 0xffffe000580c7812 */ /* 0x020fe200078ec0ff */
[----:B------:R-:W-:Y:S01]  /*4f40*/  BSSY B0, `(.L_x_166) ;  /* 0x000000a000007945 */ /* 0x000fe20003800000 */
[----:B0-----:R-:W-:Y:S02]  /*4f50*/  IADD3 R6, P4, P5, R17, R6, R21 ;  /* 0x0000000611067210 */ /* 0x001fe40007d9e015 */
[----:B------:R-:W-:Y:S01]  /*4f60*/  ISETP.GT.AND P3, PT, R8, 0x10, P0 ;  /* 0x000000100800780c */ /* 0x000fe20000764270 */
[----:B------:R-:W-:Y:S01]  /*4f70*/  FMUL R12, R12, R9 ;  /* 0x000000090c0c7220 */ /* 0x000fe20000400000 */
[----:B------:R-:W-:-:S03]  /*4f80*/  IADD3.X R7, R19, R7, R89, P4, P5 ;  /* 0x0000000713077210 */ /* 0x000fc600027ea459 */
[----:B------:R-:W-:-:S05]  /*4f90*/  FFMA R31, R31, R0, R12 ;  /* 0x000000001f1f7223 */ /* 0x000fca000000000c */
[----:B------:R-:W-:-:S05]  /*4fa0*/  F2FP.TF32.F32.PACK_B R31, R31 ;  /* 0x0000001fff1f723e */ /* 0x000fca00024050ff */
[----:B------:R0:W-:Y:S01]  /*4fb0*/  @P2 STG.E desc[UR12][R6.64+0x24], R31 ;  /* 0x0000241f06002986 */ /* 0x0001e2000c10190c */
[----:B------:R-:W-:Y:S05]  /*4fc0*/  @!P3 BRA `(.L_x_167) ;  /* 0x000000000004b947 */ /* 0x000fea0003800000 */
[----:B------:R0:W5:Y:S02]  /*4fd0*/  LDG.E.LTC128B R88, desc[UR12][R2.64+0x40] ;  /* 0x0000400c02587981 */ /* 0x000164000c1e1920 */
.L_x_167:
[----:B------:R-:W-:Y:S05]  /*4fe0*/  BSYNC B0 ;  /* 0x0000000000007941 */ /* 0x000fea0003800000 */
.L_x_166:
        /* <DEDUP_REMOVED lines=9> */
.L_x_169:
[----:B------:R-:W-:Y:S05]  /*5080*/  BSYNC B0 ;  /* 0x0000000000007941 */ /* 0x000fea0003800000 */
.L_x_168:
        /* <DEDUP_REMOVED lines=9> */
.L_x_171:
[----:B------:R-:W-:Y:S05]  /*5120*/  BSYNC B0 ;  /* 0x0000000000007941 */ /* 0x000fea0003800000 */
.L_x_170:
        /* <DEDUP_REMOVED lines=9> */
.L_x_173:
[----:B------:R-:W-:Y:S05]  /*51c0*/  BSYNC B0 ;  /* 0x0000000000007941 */ /* 0x000fea0003800000 */
.L_x_172:
        /* <DEDUP_REMOVED lines=9> */
.L_x_175:
[----:B------:R-:W-:Y:S05]  /*5260*/  BSYNC B0 ;  /* 0x0000000000007941 */ /* 0x000fea0003800000 */
.L_x_174:
        /* <DEDUP_REMOVED lines=9> */
.L_x_177:
[----:B------:R-:W-:Y:S05]  /*5300*/  BSYNC B0 ;  /* 0x0000000000007941 */ /* 0x000fea0003800000 */
.L_x_176:
        /* <DEDUP_REMOVED lines=9> */
.L_x_179:
[----:B------:R-:W-:Y:S05]  /*53a0*/  BSYNC B0 ;  /* 0x0000000000007941 */ /* 0x000fea0003800000 */
.L_x_178:
        /* <DEDUP_REMOVED lines=9> */
.L_x_181:
[----:B------:R-:W-:Y:S05]  /*5440*/  BSYNC B0 ;  /* 0x0000000000007941 */ /* 0x000fea0003800000 */
.L_x_180:
        /* <DEDUP_REMOVED lines=9> */
.L_x_183:
[----:B------:R-:W-:Y:S05]  /*54e0*/  BSYNC B0 ;  /* 0x0000000000007941 */ /* 0x000fea0003800000 */
.L_x_182:
        /* <DEDUP_REMOVED lines=9> */
.L_x_185:
[----:B------:R-:W-:Y:S05]  /*5580*/  BSYNC B0 ;  /* 0x0000000000007941 */ /* 0x000fea0003800000 */
.L_x_184:
        /* <DEDUP_REMOVED lines=9> */
.L_x_187:
[----:B------:R-:W-:Y:S05]  /*5620*/  BSYNC B0 ;  /* 0x0000000000007941 */ /* 0x000fea0003800000 */
.L_x_186:
        /* <DEDUP_REMOVED lines=9> */
.L_x_189:
[----:B------:R-:W-:Y:S05]  /*56c0*/  BSYNC B0 ;  /* 0x0000000000007941 */ /* 0x000fea0003800000 */
.L_x_188:
        /* <DEDUP_REMOVED lines=9> */
.L_x_191:
[----:B------:R-:W-:Y:S05]  /*5760*/  BSYNC B0 ;  /* 0x0000000000007941 */ /* 0x000fea0003800000 */
.L_x_190:
        /* <DEDUP_REMOVED lines=9> */
.L_x_193:
[----:B------:R-:W-:Y:S05]  /*5800*/  BSYNC B0 ;  /* 0x0000000000007941 */ /* 0x000fea0003800000 */
.L_x_192:
        /* <DEDUP_REMOVED lines=9> */
.L_x_195:
[----:B------:R-:W-:Y:S05]  /*58a0*/  BSYNC B0 ;  /* 0x0000000000007941 */ /* 0x000fea0003800000 */
.L_x_194:
        /* <DEDUP_REMOVED lines=9> */
.L_x_197:
[----:B------:R-:W-:Y:S05]  /*5940*/  BSYNC B0 ;  /* 0x0000000000007941 */ /* 0x000fea0003800000 */
.L_x_196:
        /* <DEDUP_REMOVED lines=9> */
.L_x_199:
[----:B------:R-:W-:Y:S05]  /*59e0*/  BSYNC B0 ;  /* 0x0000000000007941 */ /* 0x000fea0003800000 */
.L_x_198:
        /* <DEDUP_REMOVED lines=9> */
.L_x_201:
[----:B------:R-:W-:Y:S05]  /*5a80*/  BSYNC B0 ;  /* 0x0000000000007941 */ /* 0x000fea0003800000 */
.L_x_200:
        /* <DEDUP_REMOVED lines=9> */
.L_x_203:
[----:B------:R-:W-:Y:S05]  /*5b20*/  BSYNC B0 ;  /* 0x0000000000007941 */ /* 0x000fea0003800000 */
.L_x_202:
        /* <DEDUP_REMOVED lines=9> */
.L_x_205:
[----:B------:R-:W-:Y:S05]  /*5bc0*/  BSYNC B0 ;  /* 0x0000000000007941 */ /* 0x000fea0003800000 */
.L_x_204:
        /* <DEDUP_REMOVED lines=9> */
.L_x_207:
[----:B------:R-:W-:Y:S05]  /*5c60*/  BSYNC B0 ;  /* 0x0000000000007941 */ /* 0x000fea0003800000 */
.L_x_206:
        /* <DEDUP_REMOVED lines=9> */
.L_x_209:
[----:B------:R-:W-:Y:S05]  /*5d00*/  BSYNC B0 ;  /* 0x0000000000007941 */ /* 0x000fea0003800000 */
.L_x_208:
        /* <DEDUP_REMOVED lines=9> */
.L_x_211:
[----:B------:R-:W-:Y:S05]  /*5da0*/  BSYNC B0 ;  /* 0x0000000000007941 */ /* 0x000fea0003800000 */
.L_x_210:
        /* <DEDUP_REMOVED lines=9> */
.L_x_213:
[----:B------:R-:W-:Y:S05]  /*5e40*/  BSYNC B0 ;  /* 0x0000000000007941 */ /* 0x000fea0003800000 */
.L_x_212:
        /* <DEDUP_REMOVED lines=9> */
.L_x_215:
[----:B------:R-:W-:Y:S05]  /*5ee0*/  BSYNC B0 ;  /* 0x0000000000007941 */ /* 0x000fea0003800000 */
.L_x_214:
        /* <DEDUP_REMOVED lines=9> */
.L_x_217:
[----:B------:R-:W-:Y:S05]  /*5f80*/  BSYNC B0 ;  /* 0x0000000000007941 */ /* 0x000fea0003800000 */
.L_x_216:
        /* <DEDUP_REMOVED lines=9> */
.L_x_219:
[----:B------:R-:W-:Y:S05]  /*6020*/  BSYNC B0 ;  /* 0x0000000000007941 */ /* 0x000fea0003800000 */
.L_x_218:
        /* <DEDUP_REMOVED lines=9> */
.L_x_221:
[----:B------:R-:W-:Y:S05]  /*60c0*/  BSYNC B0 ;  /* 0x0000000000007941 */ /* 0x000fea0003800000 */
.L_x_220:
        /* <DEDUP_REMOVED lines=9> */
.L_x_223:
[----:B------:R-:W-:Y:S05]  /*6160*/  BSYNC B0 ;  /* 0x0000000000007941 */ /* 0x000fea0003800000 */
.L_x_222:
        /* <DEDUP_REMOVED lines=9> */
.L_x_225:
[----:B------:R-:W-:Y:S05]  /*6200*/  BSYNC B0 ;  /* 0x0000000000007941 */ /* 0x000fea0003800000 */
.L_x_224:
        /* <DEDUP_REMOVED lines=9> */
.L_x_227:
[----:B------:R-:W-:Y:S05]  /*62a0*/  BSYNC B0 ;  /* 0x0000000000007941 */ /* 0x000fea0003800000 */
.L_x_226:
        /* <DEDUP_REMOVED lines=9> */
.L_x_229:
[----:B------:R-:W-:Y:S05]  /*6340*/  BSYNC B0 ;  /* 0x0000000000007941 */ /* 0x000fea0003800000 */
.L_x_228:
        /* <DEDUP_REMOVED lines=9> */
.L_x_231:
[----:B------:R-:W-:Y:S05]  /*63e0*/  BSYNC B0 ;  /* 0x0000000000007941 */ /* 0x000fea0003800000 */
.L_x_230:
        /* <DEDUP_REMOVED lines=9> */
.L_x_233:
[----:B------:R-:W-:Y:S05]  /*6480*/  BSYNC B0 ;  /* 0x0000000000007941 */ /* 0x000fea0003800000 */
.L_x_232:
        /* <DEDUP_REMOVED lines=9> */
.L_x_235:
[----:B------:R-:W-:Y:S05]  /*6520*/  BSYNC B0 ;  /* 0x0000000000007941 */ /* 0x000fea0003800000 */
.L_x_234:
        /* <DEDUP_REMOVED lines=9> */
.L_x_237:
[----:B------:R-:W-:Y:S05]  /*65c0*/  BSYNC B0 ;  /* 0x0000000000007941 */ /* 0x000fea0003800000 */
.L_x_236:
        /* <DEDUP_REMOVED lines=9> */
.L_x_239:
[----:B------:R-:W-:Y:S05]  /*6660*/  BSYNC B0 ;  /* 0x0000000000007941 */ /* 0x000fea0003800000 */
.L_x_238:
        /* <DEDUP_REMOVED lines=9> */
.L_x_241:
[----:B------:R-:W-:Y:S05]  /*6700*/  BSYNC B0 ;  /* 0x0000000000007941 */ /* 0x000fea0003800000 */
.L_x_240:
        /* <DEDUP_REMOVED lines=9> */
.L_x_243:
[----:B------:R-:W-:Y:S05]  /*67a0*/  BSYNC B0 ;  /* 0x0000000000007941 */ /* 0x000fea0003800000 */
.L_x_242:
        /* <DEDUP_REMOVED lines=9> */
.L_x_245:
[----:B------:R-:W-:Y:S05]  /*6840*/  BSYNC B0 ;  /* 0x0000000000007941 */ /* 0x000fea0003800000 */
.L_x_244:
        /* <DEDUP_REMOVED lines=9> */
.L_x_247:
[----:B------:R-:W-:Y:S05]  /*68e0*/  BSYNC B0 ;  /* 0x0000000000007941 */ /* 0x000fea0003800000 */
.L_x_246:
        /* <DEDUP_REMOVED lines=9> */
.L_x_249:
[----:B------:R-:W-:Y:S05]  /*6980*/  BSYNC B0 ;  /* 0x0000000000007941 */ /* 0x000fea0003800000 */
.L_x_248:
        /* <DEDUP_REMOVED lines=9> */
.L_x_251:
[----:B------:R-:W-:Y:S05]  /*6a20*/  BSYNC B0 ;  /* 0x0000000000007941 */ /* 0x000fea0003800000 */
.L_x_250:
        /* <DEDUP_REMOVED lines=9> */
.L_x_253:
[----:B------:R-:W-:Y:S05]  /*6ac0*/  BSYNC B0 ;  /* 0x0000000000007941 */ /* 0x000fea0003800000 */
.L_x_252:
        /* <DEDUP_REMOVED lines=9> */
.L_x_255:
[----:B------:R-:W-:Y:S05]  /*6b60*/  BSYNC B0 ;  /* 0x0000000000007941 */ /* 0x000fea0003800000 */
.L_x_254:
        /* <DEDUP_REMOVED lines=9> */
.L_x_257:
[----:B------:R-:W-:Y:S05]  /*6c00*/  BSYNC B0 ;  /* 0x0000000000007941 */ /* 0x000fea0003800000 */
.L_x_256:
        /* <DEDUP_REMOVED lines=9> */
.L_x_259:
[----:B------:R-:W-:Y:S05]  /*6ca0*/  BSYNC B0 ;  /* 0x0000000000007941 */ /* 0x000fea0003800000 */
.L_x_258:
        /* <DEDUP_REMOVED lines=9> */
.L_x_261:
[----:B------:R-:W-:Y:S05]  /*6d40*/  BSYNC B0 ;  /* 0x0000000000007941 */ /* 0x000fea0003800000 */
.L_x_260:
        /* <DEDUP_REMOVED lines=9> */
.L_x_263:
[----:B------:R-:W-:Y:S05]  /*6de0*/  BSYNC B0 ;  /* 0x0000000000007941 */ /* 0x000fea0003800000 */
.L_x_262:
        /* <DEDUP_REMOVED lines=9> */
.L_x_265:
[----:B------:R-:W-:Y:S05]  /*6e80*/  BSYNC B0 ;  /* 0x0000000000007941 */ /* 0x000fea0003800000 */
.L_x_264:
        /* <DEDUP_REMOVED lines=9> */
.L_x_267:
[----:B------:R-:W-:Y:S05]  /*6f20*/  BSYNC B0 ;  /* 0x0000000000007941 */ /* 0x000fea0003800000 */
.L_x_266:
        /* <DEDUP_REMOVED lines=9> */
.L_x_269:
[----:B------:R-:W-:Y:S05]  /*6fc0*/  BSYNC B0 ;  /* 0x0000000000007941 */ /* 0x000fea0003800000 */
.L_x_268:
        /* <DEDUP_REMOVED lines=9> */
.L_x_271:
[----:B------:R-:W-:Y:S05]  /*7060*/  BSYNC B0 ;  /* 0x0000000000007941 */ /* 0x000fea0003800000 */
.L_x_270:
        /* <DEDUP_REMOVED lines=9> */
.L_x_273:
[----:B------:R-:W-:Y:S05]  /*7100*/  BSYNC B0 ;  /* 0x0000000000007941 */ /* 0x000fea0003800000 */
.L_x_272:
[----:B0-2--5:R-:W-:Y:S01]  /*7110*/  LOP3.LUT R2, R88, 0xffffe000, RZ, 0xc0, !PT ;  /* 0xffffe00058027812 */ /* 0x025fe200078ec0ff */
        /* <DEDUP_REMOVED lines=8> */
.L_x_275:
[----:B------:R-:W-:Y:S05]  /*71a0*/  BSYNC B0 ;  /* 0x0000000000007941 */ /* 0x000fea0003800000 */
.L_x_274:
[----:B-----5:R-:W-:Y:S01]  /*71b0*/  LOP3.LUT R2, R88, 0xffffe000, RZ, 0xc0, !PT ;  /* 0xffffe00058027812 */ /* 0x020fe200078ec0ff */
[----:B------:R-:W-:Y:S01]  /*71c0*/  BSSY B0, `(.L_x_276) ;  /* 0x000000a000007945 */ /* 0x000fe20003800000 */
[----:B------:R-:W-:-:S03]  /*71d0*/  ISETP.GT.AND P1, PT, R8, 0x79, P1 ;  /* 0x000000790800780c */ /* 0x000fc60000f24270 */
[----:B------:R-:W-:Y:S01]  /*71e0*/  FMUL R3, R2, R9 ;  /* 0x0000000902037220 */ /* 0x000fe20000400000 */
[----:B------:R-:W-:-:S03]  /*71f0*/  @P2 IMAD.MOV.U32 R2, RZ, RZ, R6 ;  /* 0x000000ffff022224 */ /* 0x000fc600078e0006 */
[----:B01----:R-:W-:Y:S01]  /*7200*/  FFMA R11, R86, R0, R3 ;  /* 0x00000000560b7223 */ /* 0x003fe20000000003 */
[----:B------:R-:W-:-:S04]  /*7210*/  @P2 IMAD.MOV.U32 R3, RZ, RZ, R7 ;  /* 0x000000ffff032224 */ /* 0x000fc800078e0007 */
[----:B------:R-:W-:-:S05]  /*7220*/  F2FP.TF32.F32.PACK_B R11, R11 ;  /* 0x0000000bff0b723e */ /* 0x000fca00024050ff */
[----:B------:R0:W-:Y:S01]  /*7230*/  @P2 STG.E desc[UR12][R2.64+0x1e0], R11 ;  /* 0x0001e00b02002986 */ /* 0x0001e2000c10190c */
[----:B------:R-:W-:Y:S05]  /*7240*/  @!P1 BRA `(.L_x_277) ;  /* 0x0000000000049947 */ /* 0x000fea0003800000 */
[----:B------:R1:W5:Y:S02]  /*7250*/  LDG.E.LTC128B R88, desc[UR12][R4.64+0x1e4] ;  /* 0x0001e40c04587981 */ /* 0x000364000c1e1920 */
.L_x_277:
[----:B------:R-:W-:Y:S05]  /*7260*/  BSYNC B0 ;  /* 0x0000000000007941 */ /* 0x000fea0003800000 */
.L_x_276:
[----:B-----5:R-:W-:-:S05]  /*7270*/  LOP3.LUT R88, R88, 0xffffe000, RZ, 0xc0, !PT ;  /* 0xffffe00058587812 */ /* 0x020fca00078ec0ff */
[----:B------:R-:W-:-:S04]  /*7280*/  FMUL R88, R88, R9 ;  /* 0x0000000958587220 */ /* 0x000fc80000400000 */
[----:B------:R-:W-:Y:S01]  /*7290*/  FFMA R88, R87, R0, R88 ;  /* 0x0000000057587223 */ /* 0x000fe20000000058 */
[----:B------:R-:W-:Y:S06]  /*72a0*/  @!P1 EXIT ;  /* 0x000000000000994d */ /* 0x000fec0003800000 */
[----:B0-----:R-:W-:-:S05]  /*72b0*/  F2FP.TF32.F32.PACK_B R3, R88 ;  /* 0x00000058ff03723e */ /* 0x001fca00024050ff */
[----:B------:R-:W-:Y:S01]  /*72c0*/  STG.E desc[UR12][R6.64+0x1e4], R3 ;  /* 0x0001e40306007986 */ /* 0x000fe2000c10190c */
[----:B------:R-:W-:Y:S05]  /*72d0*/  EXIT ;  /* 0x000000000000794d */ /* 0x000fea0003800000 */
.L_x_27:
[----:B------:R-:W-:Y:S01]  /*72e0*/  ISETP.GT.AND P4, PT, R8, 0x1, P3 ;  /* 0x000000010800780c */ /* 0x000fe20001f84270 */
[----:B------:R-:W-:Y:S01]  /*72f0*/  ULDC.64 UR4, c[0x0][0x650] ;  /* 0x0001940000047ab9 */ /* 0x000fe20000000a00 */
[-C--:B--2---:R-:W-:Y:S01]  /*7300*/  FMUL R9, R88, R0.reuse ;  /* 0x0000000058097220 */ /* 0x084fe20000400000 */
[----:B------:R-:W-:Y:S01]  /*7310*/  LEA R2, P1, R14, UR4, 0x2 ;  /* 0x000000040e027c11 */ /* 0x000fe2000f8210ff */
[-C--:B------:R-:W-:Y:S01]  /*7320*/  FMUL R89, R89, R0.reuse ;  /* 0x0000000059597220 */ /* 0x080fe20000400000 */
[----:B------:R-:W-:Y:S01]  /*7330*/  IMAD.SHL.U32 R7, R19, 0x4, RZ ;  /* 0x0000000413077824 */ /* 0x000fe200078e00ff */
[----:B------:R-:W-:Y:S01]  /*7340*/  ISETP.GT.AND P2, PT, R10, 0x8, PT ;  /* 0x000000080a00780c */ /* 0x000fe20003f44270 */
[-C--:B------:R-:W-:Y:S01]  /*7350*/  FMUL R15, R90, R0.reuse ;  /* 0x000000005a0f7220 */ /* 0x080fe20000400000 */
[----:B------:R-:W-:Y:S01]  /*7360*/  LEA.HI.X R3, R14, UR5, R17, 0x2, P1 ;  /* 0x000000050e037c11 */ /* 0x000fe200088f1411 */
[-C--:B------:R-:W-:Y:S01]  /*7370*/  FMUL R91, R91, R0.reuse ;  /* 0x000000005b5b7220 */ /* 0x080fe20000400000 */
[----:B------:R-:W-:Y:S01]  /*7380*/  F2FP.TF32.F32.PACK_B R9, R9 ;  /* 0x00000009ff09723e */ /* 0x000fe200024050ff */
[-C--:B------:R-:W-:Y:S01]  /*7390*/  FMUL R93, R93, R0.reuse ;  /* 0x000000005d5d7220 */ /* 0x080fe20000400000 */
[----:B------:R-:W-:Y:S01]  /*73a0*/  F2FP.TF32.F32.PACK_B R89, R89 ;  /* 0x00000059ff59723e */ /* 0x000fe200024050ff */
[-C--:B------:R-:W-:Y:S01]  /*73b0*/  FMUL R17, R94, R0.reuse ;  /* 0x000000005e117220 */ /* 0x080fe20000400000 */
[----:B------:R-:W-:Y:S01]  /*73c0*/  SHF.L.U64.HI R5, R19, 0x2, R18 ;  /* 0x0000000213057819 */ /* 0x000fe20000010212 */
[----:B------:R0:W-:Y:S01]  /*73d0*/  @P0 STG.E desc[UR12][R2.64], R9 ;  /* 0x0000000902000986 */ /* 0x0001e2000c10190c */
[C---:B------:R-:W-:Y:S01]  /*73e0*/  ISETP.GT.AND P0, PT, R8.reuse, RZ, P2 ;  /* 0x000000ff0800720c */ /* 0x040fe20001704270 */
[----:B------:R-:W-:Y:S01]  /*73f0*/  FMUL R95, R95, R0 ;  /* 0x000000005f5f7220 */ /* 0x000fe20000400000 */
[C---:B------:R-:W-:Y:S01]  /*7400*/  ISETP.GT.AND P5, PT, R8.reuse, 0x1, P2 ;  /* 0x000000010800780c */ /* 0x040fe200017a4270 */
[----:B------:R-:W-:Y:S01]  /*7410*/  @P4 STG.E desc[UR12][R2.64+0x4], R89 ;  /* 0x0000045902004986 */ /* 0x000fe2000c10190c */
[----:B------:R-:W-:Y:S01]  /*7420*/  IADD3 R12, P4, R7, R2, RZ ;  /* 0x00000002070c7210 */ /* 0x000fe20007f9e0ff */
[-C--:B------:R-:W-:Y:S01]  /*7430*/  FMUL R97, R97, R0.reuse ;  /* 0x0000000061617220 */ /* 0x080fe20000400000 */
[C---:B------:R-:W-:Y:S01]  /*7440*/  ISETP.GT.AND P1, PT, R8.reuse, 0x8, P3 ;  /* 0x000000080800780c */ /* 0x040fe20001f24270 */
[-C--:B------:R-:W-:Y:S01]  /*7450*/  FMUL R99, R99, R0.reuse ;  /* 0x0000000063637220 */ /* 0x080fe20000400000 */
[----:B------:R-:W-:Y:S01]  /*7460*/  F2FP.TF32.F32.PACK_B R15, R15 ;  /* 0x0000000fff0f723e */ /* 0x000fe200024050ff */
[----:B------:R-:W-:Y:S01]  /*7470*/  IMAD.X R13, R5, 0x1, R3, P4 ;  /* 0x00000001050d7824 */ /* 0x000fe200020e0603 */
[----:B------:R-:W-:Y:S01]  /*7480*/  ISETP.GT.AND P4, PT, R8, 0x9, P3 ;  /* 0x000000090800780c */ /* 0x000fe20001f84270 */
[-C--:B0-----:R-:W-:Y:S01]  /*7490*/  FMUL R9, R92, R0.reuse ;  /* 0x000000005c097220 */ /* 0x081fe20000400000 */
[----:B------:R-:W-:Y:S01]  /*74a0*/  F2FP.TF32.F32.PACK_B R91, R91 ;  /* 0x0000005bff5b723e */ /* 0x000fe200024050ff */
[-C--:B------:R-:W-:Y:S01]  /*74b0*/  FMUL R101, R101, R0.reuse ;  /* 0x0000000065657220 */ /* 0x080fe20000400000 */
[----:B------:R-:W-:Y:S01]  /*74c0*/  F2FP.TF32.F32.PACK_B R93, R93 ;  /* 0x0000005dff5d723e */ /* 0x000fe200024050ff */
[----:B------:R0:W-:Y:S01]  /*74d0*/  @P0 STG.E desc[UR12][R12.64], R15 ;  /* 0x0000000f0c000986 */ /* 0x0001e2000c10190c */
[----:B------:R-:W-:Y:S01]  /*74e0*/  F2FP.TF32.F32.PACK_B R9, R9 ;  /* 0x00000009ff09723e */ /* 0x000fe200024050ff */
[-C--:B------:R-:W-:Y:S01]  /*74f0*/  FMUL R103, R103, R0.reuse ;  /* 0x0000000067677220 */ /* 0x080fe20000400000 */
[C---:B------:R-:W-:Y:S01]  /*7500*/  ISETP.GT.AND P0, PT, R8.reuse, 0x8, P2 ;  /* 0x000000080800780c */ /* 0x040fe20001704270 */
[----:B------:R-:W-:Y:S01]  /*7510*/  @P5 STG.E desc[UR12][R12.64+0x4], R91 ;  /* 0x0000045b0c005986 */ /* 0x000fe2000c10190c */
[C---:B------:R-:W-:Y:S01]  /*7520*/  ISETP.GT.AND P5, PT, R8.reuse, 0x9, P2 ;  /* 0x000000090800780c */ /* 0x040fe200017a4270 */
[-C--:B------:R-:W-:Y:S01]  /*7530*/  FMUL R105, R105, R0.reuse ;  /* 0x0000000069697220 */ /* 0x080fe20000400000 */
[----:B------:R-:W-:Y:S01]  /*7540*/  F2FP.TF32.F32.PACK_B R17, R17 ;  /* 0x00000011ff11723e */ /* 0x000fe200024050ff */
[----:B------:R1:W-:Y:S01]  /*7550*/  @P1 STG.E desc[UR12][R2.64+0x20], R9 ;  /* 0x0000200902001986 */ /* 0x0003e2000c10190c */
[----:B------:R-:W-:Y:S01]  /*7560*/  F2FP.TF32.F32.PACK_B R95, R95 ;  /* 0x0000005fff5f723e */ /* 0x000fe200024050ff */
[-C--:B------:R-:W-:Y:S01]  /*7570*/  FMUL R107, R107, R0.reuse ;  /* 0x000000006b6b7220 */ /* 0x080fe20000400000 */
[C---:B------:R-:W-:Y:S01]  /*7580*/  ISETP.GT.AND P1, PT, R8.reuse, 0x11, P3 ;  /* 0x000000110800780c */ /* 0x040fe20001f24270 */
[----:B------:R-:W-:Y:S01]  /*7590*/  @P4 STG.E desc[UR12][R2.64+0x24], R93 ;  /* 0x0000245d02004986 */ /* 0x000fe2000c10190c */
[----:B------:R-:W-:Y:S01]  /*75a0*/  ISETP.GT.AND P4, PT, R8, 0x10, P3 ;  /* 0x000000100800780c */ /* 0x000fe20001f84270 */
[-C--:B0-----:R-:W-:Y:S01]  /*75b0*/  FMUL R15, R96, R0.reuse ;  /* 0x00000000600f7220 */ /* 0x081fe20000400000 */
[----:B------:R-:W-:Y:S01]  /*75c0*/  F2FP.TF32.F32.PACK_B R97, R97 ;  /* 0x00000061ff61723e */ /* 0x000fe200024050ff */
[----:B------:R0:W-:Y:S01]  /*75d0*/  @P0 STG.E desc[UR12][R12.64+0x20], R17 ;  /* 0x000020110c000986 */ /* 0x0001e2000c10190c */
[----:B------:R-:W-:Y:S01]  /*75e0*/  ISETP.GT.AND P0, PT, R8, 0x10, P2 ;  /* 0x000000100800780c */ /* 0x000fe20001704270 */
[-C--:B------:R-:W-:Y:S01]  /*75f0*/  FMUL R109, R109, R0.reuse ;  /* 0x000000006d6d7220 */ /* 0x080fe20000400000 */
[----:B------:R-:W-:Y:S01]  /*7600*/  F2FP.TF32.F32.PACK_B R15, R15 ;  /* 0x0000000fff0f723e */ /* 0x000fe200024050ff */
[----:B------:R-:W-:Y:S01]  /*7610*/  @P5 STG.E desc[UR12][R12.64+0x24], R95 ;  /* 0x0000245f0c005986 */ /* 0x000fe2000c10190c */
[-C--:B-1----:R-:W-:Y:S01]  /*7620*/  FMUL R9, R98, R0.reuse ;  /* 0x0000000062097220 */ /* 0x082fe20000400000 */
[----:B------:R-:W-:Y:S01]  /*7630*/  F2FP.TF32.F32.PACK_B R99, R99 ;  /* 0x00000063ff63723e */ /* 0x000fe200024050ff */
[-C--:B------:R-:W-:Y:S01]  /*7640*/  FMUL R111, R111, R0.reuse ;  /* 0x000000006f6f7220 */ /* 0x080fe20000400000 */
[C---:B------:R-:W-:Y:S01]  /*7650*/  ISETP.GT.AND P5, PT, R8.reuse, 0x18, P3 ;  /* 0x000000180800780c */ /* 0x040fe20001fa4270 */
[-C--:B------:R-:W-:Y:S01]  /*7660*/  FMUL R113, R113, R0.reuse ;  /* 0x0000000071717220 */ /* 0x080fe20000400000 */
[----:B------:R1:W-:Y:S01]  /*7670*/  @P4 STG.E desc[UR12][R2.64+0x40], R15 ;  /* 0x0000400f02004986 */ /* 0x0003e2000c10190c */
[----:B------:R-:W-:Y:S01]  /*7680*/  ISETP.GT.AND P4, PT, R8, 0x11, P2 ;  /* 0x000000110800780c */ /* 0x000fe20001784270 */
[-C--:B0-----:R-:W-:Y:S01]  /*7690*/  FMUL R17, R100, R0.reuse ;  /* 0x0000000064117220 */ /* 0x081fe20000400000 */
[----:B------:R-:W-:Y:S01]  /*76a0*/  F2FP.TF32.F32.PACK_B R9, R9 ;  /* 0x00000009ff09723e */ /* 0x000fe200024050ff */
[----:B------:R-:W-:Y:S01]  /*76b0*/  @P1 STG.E desc[UR12][R2.64+0x44], R97 ;  /* 0x0000446102001986 */ /* 0x000fe2000c10190c */
[C---:B------:R-:W-:Y:S01]  /*76c0*/  ISETP.GT.AND P1, PT, R8.reuse, 0x19, P3 ;  /* 0x000000190800780c */ /* 0x040fe20001f24270 */
[-C--:B------:R-:W-:Y:S01]  /*76d0*/  FMUL R115, R115, R0.reuse ;  /* 0x0000000073737220 */ /* 0x080fe20000400000 */
[----:B------:R-:W-:Y:S01]  /*76e0*/  F2FP.TF32.F32.PACK_B R17, R17 ;  /* 0x00000011ff11723e */ /* 0x000fe200024050ff */
[----:B------:R0:W-:Y:S01]  /*76f0*/  @P0 STG.E desc[UR12][R12.64+0x40], R9 ;  /* 0x000040090c000986 */ /* 0x0001e2000c10190c */
[----:B------:R-:W-:Y:S01]  /*7700*/  ISETP.GT.AND P0, PT, R8, 0x18, P2 ;  /* 0x000000180800780c */ /* 0x000fe20001704270 */
[-C--:B------:R-:W-:Y:S01]  /*7710*/  FMUL R117, R117, R0.reuse ;  /* 0x0000000075757220 */ /* 0x080fe20000400000 */
[----:B------:R-:W-:Y:S01]  /*7720*/  F2FP.TF32.F32.PACK_B R101, R101 ;  /* 0x00000065ff65723e */ /* 0x000fe200024050ff */
[-C--:B-1----:R-:W-:Y:S01]  /*7730*/  FMUL R15, R102, R0.reuse ;  /* 0x00000000660f7220 */ /* 0x082fe20000400000 */
[----:B------:R-:W-:Y:S01]  /*7740*/  F2FP.TF32.F32.PACK_B R103, R103 ;  /* 0x00000067ff67723e */ /* 0x000fe200024050ff */
[----:B------:R-:W-:Y:S01]  /*7750*/  @P4 STG.E desc[UR12][R12.64+0x44], R99 ;  /* 0x000044630c004986 */ /* 0x000fe2000c10190c */
[C---:B------:R-:W-:Y:S01]  /*7760*/  ISETP.GT.AND P4, PT, R8.reuse, 0x19, P2 ;  /* 0x000000190800780c */ /* 0x040fe20001784270 */
[-C--:B------:R-:W-:Y:S01]  /*7770*/  FMUL R119, R119, R0.reuse ;  /* 0x0000000077777220 */ /* 0x080fe20000400000 */
[----:B------:R-:W-:Y:S01]  /*7780*/  F2FP.TF32.F32.PACK_B R15, R15 ;  /* 0x0000000fff0f723e */ /* 0x000fe200024050ff */
        /* <DEDUP_REMOVED lines=9> */
[C---:B------:R-:W-:Y:S01]  /*7820*/  ISETP.GT.AND P0, PT, R8.reuse, 0x20, P2 ;  /* 0x000000200800780c */ /* 0x040fe20001704270 */
[-C--:B------:R-:W-:Y:S01]  /*7830*/  FMUL R123, R123, R0.reuse ;  /* 0x000000007b7b7220 */ /* 0x080fe20000400000 */
[----:B------:R-:W-:Y:S01]  /*7840*/  F2FP.TF32.F32.PACK_B R107, R107 ;  /* 0x0000006bff6b723e */ /* 0x000fe200024050ff */
[----:B------:R-:W-:Y:S01]  /*7850*/  @P4 STG.E desc[UR12][R12.64+0x64], R103 ;  /* 0x000064670c004986 */ /* 0x000fe2000c10190c */
[----:B------:R-:W-:Y:S01]  /*7860*/  ISETP.GT.AND P4, PT, R8, 0x21, P2 ;  /* 0x000000210800780c */ /* 0x000fe20001784270 */
[-C--:B-1----:R-:W-:Y:S01]  /*7870*/  FMUL R17, R106, R0.reuse ;  /* 0x000000006a117220 */ /* 0x082fe20000400000 */
[----:B------:R-:W-:Y:S01]  /*7880*/  F2FP.TF32.F32.PACK_B R109, R109 ;  /* 0x0000006dff6d723e */ /* 0x000fe200024050ff */
[----:B------:R1:W-:Y:S01]  /*7890*/  @P5 STG.E desc[UR12][R2.64+0x80], R9 ;  /* 0x0000800902005986 */ /* 0x0003e2000c10190c */
[C---:B------:R-:W-:Y:S01]  /*78a0*/  ISETP.GT.AND P5, PT, R8.reuse, 0x28, P3 ;  /* 0x000000280800780c */ /* 0x040fe20001fa4270 */
[-C--:B------:R-:W-:Y:S01]  /*78b0*/  FMUL R125, R125, R0.reuse ;  /* 0x000000007d7d7220 */ /* 0x080fe20000400000 */
[----:B------:R-:W-:Y:S01]  /*78c0*/  F2FP.TF32.F32.PACK_B R17, R17 ;  /* 0x00000011ff11723e */ /* 0x000fe200024050ff */
[----:B------:R-:W-:Y:S01]  /*78d0*/  @P1 STG.E desc[UR12][R2.64+0x84], R105 ;  /* 0x0000846902001986 */ /* 0x000fe2000c10190c */
[----:B------:R-:W-:Y:S01]  /*78e0*/  ISETP.GT.AND P1, PT, R8, 0x29, P3 ;  /* 0x000000290800780c */ /* 0x000fe20001f24270 */
[-C--:B0-----:R-:W-:Y:S01]  /*78f0*/  FMUL R15, R108, R0.reuse ;  /* 0x000000006c0f7220 */ /* 0x081fe20000400000 */
        /* <DEDUP_REMOVED lines=98> */
[----:B------:R-:W-:Y:S01]  /*7f20*/  ISETP.GT.AND P0, PT, R8, 0x58, P2 ;  /* 0x000000580800780c */ /* 0x000fe20001704270 */
[----:B------:R-:W-:Y:S01]  /*7f30*/  IMAD.SHL.U32 R19, R16, 0x4, RZ ;  /* 0x0000000410137824 */ /* 0x000fe200078e00ff */
        /* <DEDUP_REMOVED lines=20> */
[C---:B------:R-:W-:Y:S01]  /*8080*/  ISETP.GT.AND P6, PT, R8.reuse, 0x70, P3 ;  /* 0x000000700800780c */ /* 0x040fe20001fc4270 */
        /* <DEDUP_REMOVED lines=17> */
[----:B------:R-:W-:Y:S01]  /*81a0*/  ISETP.GT.AND P5, PT, R8, 0x70, P2 ;  /* 0x000000700800780c */ /* 0x000fe200017a4270 */
[-C--:B------:R-:W-:Y:S01]  /*81b0*/  FMUL R31, R31, R0.reuse ;  /* 0x000000001f1f7220 */ /* 0x080fe20000400000 */
[----:B------:R-:W-:Y:S01]  /*81c0*/  F2FP.TF32.F32.PACK_B R17, R17 ;  /* 0x00000011ff11723e */ /* 0x000fe200024050ff */
[-C--:B0-----:R-:W-:Y:S01]  /*81d0*/  FMUL R15, R144, R0.reuse ;  /* 0x00000000900f7220 */ /* 0x081fe20000400000 */
[----:B------:R-:W-:Y:S01]  /*81e0*/  @P1 STG.E desc[UR12][R2.64+0x1a4], R141 ;  /* 0x0001a48d02001986 */ /* 0x000fe2000c10190c */
[----:B------:R-:W-:Y:S01]  /*81f0*/  ISETP.GT.AND P1, PT, R8, 0x71, P3 ;  /* 0x000000710800780c */ /* 0x000fe20001f24270 */
[-C--:B------:R-:W-:Y:S01]  /*8200*/  FMUL R33, R33, R0.reuse ;  /* 0x0000000021217220 */ /* 0x080fe20000400000 */
[----:B------:R-:W-:Y:S01]  /*8210*/  F2FP.TF32.F32.PACK_B R145, R145 ;  /* 0x00000091ff91723e */ /* 0x000fe200024050ff */
[----:B------:R0:W-:Y:S01]  /*8220*/  @P0 STG.E desc[UR12][R12.64+0x1a0], R17 ;  /* 0x0001a0110c000986 */ /* 0x0001e2000c10190c */
[----:B------:R-:W-:Y:S01]  /*8230*/  F2FP.TF32.F32.PACK_B R15, R15 ;  /* 0x0000000fff0f723e */ /* 0x000fe200024050ff */
[-C--:B------:R-:W-:Y:S01]  /*8240*/  FMUL R35, R35, R0.reuse ;  /* 0x0000000023237220 */ /* 0x080fe20000400000 */
[-C--:B-1----:R-:W-:Y:S01]  /*8250*/  FMUL R9, R146, R0.reuse ;  /* 0x0000000092097220 */ /* 0x082fe20000400000 */
        /* <DEDUP_REMOVED lines=8> */
[-C--:B0-----:R-:W-:Y:S01]  /*82e0*/  FMUL R17, R148, R0.reuse ;  /* 0x0000000094117220 */ /* 0x081fe20000400000 */
[----:B------:R-:W-:Y:S01]  /*82f0*/  ISETP.GT.AND P3, PT, R8, 0x79, P3 ;  /* 0x000000790800780c */ /* 0x000fe20001f64270 */
[----:B------:R-:W-:Y:S01]  /*8300*/  @P1 STG.E desc[UR12][R2.64+0x1c4], R145 ;  /* 0x0001c49102001986 */ /* 0x000fe2000c10190c */
[C---:B------:R-:W-:Y:S01]  /*8310*/  ISETP.GT.AND P1, PT, R10.reuse, 0x40, PT ;  /* 0x000000400a00780c */ /* 0x040fe20003f24270 */
[-C--:B------:R-:W-:Y:S01]  /*8320*/  FMUL R41, R41, R0.reuse ;  /* 0x0000000029297220 */ /* 0x080fe20000400000 */
[----:B------:R-:W-:Y:S01]  /*8330*/  F2FP.TF32.F32.PACK_B R17, R17 ;  /* 0x00000011ff11723e */ /* 0x000fe200024050ff */
[----:B------:R0:W-:Y:S01]  /*8340*/  @P5 STG.E desc[UR12][R12.64+0x1c0], R9 ;  /* 0x0001c0090c005986 */ /* 0x0001e2000c10190c */
[----:B------:R-:W-:Y:S01]  /*8350*/  ISETP.GT.AND P0, PT, R10, 0x48, PT ;  /* 0x000000480a00780c */ /* 0x000fe20003f04270 */
[-C--:B------:R-:W-:Y:S01]  /*8360*/  FMUL R43, R43, R0.reuse ;  /* 0x000000002b2b7220 */ /* 0x080fe20000400000 */
[----:B------:R-:W-:Y:S01]  /*8370*/  F2FP.TF32.F32.PACK_B R149, R149 ;  /* 0x00000095ff95723e */ /* 0x000fe200024050ff */
[----:B------:R-:W-:Y:S01]  /*8380*/  @P6 STG.E desc[UR12][R12.64+0x1c4], R147 ;  /* 0x0001c4930c006986 */ /* 0x000fe2000c10190c */
[----:B-1----:R-:W-:Y:S01]  /*8390*/  SHF.L.U64.HI R15, R16, 0x2, R11 ;  /* 0x00000002100f7819 */ /* 0x002fe2000001020b */
[----:B------:R-:W-:Y:S01]  /*83a0*/  FMUL R45, R45, R0 ;  /* 0x000000002d2d7220 */ /* 0x000fe20000400000 */
[----:B------:R-:W-:Y:S01]  /*83b0*/  IADD3 R10, P5, R19, R2, RZ ;  /* 0x00000002130a7210 */ /* 0x000fe20007fbe0ff */
[----:B------:R1:W-:Y:S01]  /*83c0*/  @P4 STG.E desc[UR12][R2.64+0x1e0], R17 ;  /* 0x0001e01102004986 */ /* 0x0003e2000c10190c */
[C---:B------:R-:W-:Y:S01]  /*83d0*/  ISETP.GT.AND P4, PT, R8.reuse, 0x78, P2 ;  /* 0x000000780800780c */ /* 0x040fe20001784270 */
[-C--:B------:R-:W-:Y:S01]  /*83e0*/  FMUL R47, R47, R0.reuse ;  /* 0x000000002f2f7220 */ /* 0x080fe20000400000 */
[C---:B------:R-:W-:Y:S01]  /*83f0*/  ISETP.GT.AND P2, PT, R8.reuse, 0x79, P2 ;  /* 0x000000790800780c */ /* 0x040fe20001744270 */
[----:B------:R2:W-:Y:S01]  /*8400*/  @P3 STG.E desc[UR12][R2.64+0x1e4], R149 ;  /* 0x0001e49502003986 */ /* 0x0005e2000c10190c */
[----:B------:R-:W-:Y:S01]  /*8410*/  IMAD.X R11, R15, 0x1, R3, P5 ;  /* 0x000000010f0b7824 */ /* 0x000fe200028e0603 */
[----:B------:R-:W-:Y:S01]  /*8420*/  ISETP.GT.AND P3, PT, R8, 0x1, P1 ;  /* 0x000000010800780c */ /* 0x000fe20000f64270 */
[----:B0-----:R-:W-:Y:S01]  /*8430*/  FMUL R9, R150, R0 ;  /* 0x0000000096097220 */ /* 0x001fe20000400000 */
[----:B------:R-:W-:Y:S01]  /*8440*/  IADD3 R14, P5, P6, R7, R2, R19 ;  /* 0x00000002070e7210 */ /* 0x000fe20007ebe013 */
[-C--:B------:R-:W-:Y:S01]  /*8450*/  FMUL R49, R49, R0.reuse ;  /* 0x0000000031317220 */ /* 0x080fe20000400000 */
[----:B------:R-:W-:Y:S01]  /*8460*/  F2FP.TF32.F32.PACK_B R151, R151 ;  /* 0x00000097ff97723e */ /* 0x000fe200024050ff */
[-C--:B------:R-:W-:Y:S01]  /*8470*/  FMUL R51, R51, R0.reuse ;  /* 0x0000000033337220 */ /* 0x080fe20000400000 */
[----:B------:R-:W-:Y:S01]  /*8480*/  IADD3.X R15, R5, R3, R15, P5, P6 ;  /* 0x00000003050f7210 */ /* 0x000fe20002fec40f */
[-C--:B-1----:R-:W-:Y:S01]  /*8490*/  FMUL R17, R24, R0.reuse ;  /* 0x0000000018117220 */ /* 0x082fe20000400000 */
[----:B------:R-:W-:Y:S01]  /*84a0*/  F2FP.TF32.F32.PACK_B R9, R9 ;  /* 0x00000009ff09723e */ /* 0x000fe200024050ff */
[-C--:B------:R-:W-:Y:S01]  /*84b0*/  FMUL R53, R53, R0.reuse ;  /* 0x0000000035357220 */ /* 0x080fe20000400000 */
[----:B--2---:R-:W-:Y:S01]  /*84c0*/  @P4 IMAD.MOV.U32 R2, RZ, RZ, R12 ;  /* 0x000000ffff024224 */ /* 0x004fe200078e000c */
[----:B------:R-:W-:Y:S01]  /*84d0*/  F2FP.TF32.F32.PACK_B R25, R25 ;  /* 0x00000019ff19723e */ /* 0x000fe200024050ff */
[----:B------:R-:W-:Y:S01]  /*84e0*/  @P4 IMAD.MOV.U32 R3, RZ, RZ, R13 ;  /* 0x000000ffff034224 */ /* 0x000fe200078e000d */
[----:B------:R-:W-:Y:S01]  /*84f0*/  ISETP.GT.AND P5, PT, R8, RZ, P1 ;  /* 0x000000ff0800720c */ /* 0x000fe20000fa4270 */
[-C--:B------:R-:W-:Y:S01]  /*8500*/  FMUL R55, R55, R0.reuse ;  /* 0x0000000037377220 */ /* 0x080fe20000400000 */
[----:B------:R-:W-:Y:S01]  /*8510*/  F2FP.TF32.F32.PACK_B R17, R17 ;  /* 0x00000011ff11723e */ /* 0x000fe200024050ff */
[-C--:B------:R-:W-:Y:S01]  /*8520*/  FMUL R57, R57, R0.reuse ;  /* 0x0000000039397220 */ /* 0x080fe20000400000 */
[----:B------:R0:W-:Y:S01]  /*8530*/  @P4 STG.E desc[UR12][R2.64+0x1e0], R9 ;  /* 0x0001e00902004986 */ /* 0x0001e2000c10190c */
[----:B------:R-:W-:Y:S01]  /*8540*/  IADD3 R4, P4, R10, R7, RZ ;  /* 0x000000070a047210 */ /* 0x000fe20007f9e0ff */
[-C--:B------:R-:W-:Y:S01]  /*8550*/  FMUL R7, R26, R0.reuse ;  /* 0x000000001a077220 */ /* 0x080fe20000400000 */
[----:B------:R-:W-:Y:S01]  /*8560*/  F2FP.TF32.F32.PACK_B R27, R27 ;  /* 0x0000001bff1b723e */ /* 0x000fe200024050ff */
[----:B------:R1:W-:Y:S01]  /*8570*/  @P2 STG.E desc[UR12][R12.64+0x1e4], R151 ;  /* 0x0001e4970c002986 */ /* 0x0003e2000c10190c */
[C---:B------:R-:W-:Y:S01]  /*8580*/  ISETP.GT.AND P2, PT, R8.reuse, RZ, P0 ;  /* 0x000000ff0800720c */ /* 0x040fe20000744270 */
[----:B------:R-:W-:Y:S01]  /*8590*/  IMAD.X R5, R11, 0x1, R5, P4 ;  /* 0x000000010b057824 */ /* 0x000fe200020e0605 */
[----:B------:R-:W-:Y:S01]  /*85a0*/  F2FP.TF32.F32.PACK_B R7, R7 ;  /* 0x00000007ff07723e */ /* 0x000fe200024050ff */
[----:B------:R-:W-:Y:S01]  /*85b0*/  @P3 STG.E desc[UR12][R10.64+0x4], R25 ;  /* 0x000004190a003986 */ /* 0x000fe2000c10190c */
[C---:B------:R-:W-:Y:S01]  /*85c0*/  ISETP.GT.AND P3, PT, R8.reuse, 0x1, P0 ;  /* 0x000000010800780c */ /* 0x040fe20000764270 */
[-C--:B------:R-:W-:Y:S01]  /*85d0*/  FMUL R59, R59, R0.reuse ;  /* 0x000000003b3b7220 */ /* 0x080fe20000400000 */
[C---:B------:R-:W-:Y:S01]  /*85e0*/  ISETP.GT.AND P4, PT, R8.reuse, 0x8, P1 ;  /* 0x000000080800780c */ /* 0x040fe20000f84270 */
[----:B------:R-:W-:Y:S01]  /*85f0*/  @P5 STG.E desc[UR12][R10.64], R17 ;  /* 0x000000110a005986 */ /* 0x000fe2000c10190c */
[----:B------:R-:W-:Y:S01]  /*8600*/  ISETP.GT.AND P5, PT, R8, 0x9, P1 ;  /* 0x000000090800780c */ /* 0x000fe20000fa4270 */
[-C--:B0-----:R-:W-:Y:S01]  /*8610*/  FMUL R9, R28, R0.reuse ;  /* 0x000000001c097220 */ /* 0x081fe20000400000 */
[----:B------:R-:W-:Y:S01]  /*8620*/  F2FP.TF32.F32.PACK_B R29, R29 ;  /* 0x0000001dff1d723e */ /* 0x000fe200024050ff */
[-C--:B-1----:R-:W-:Y:S01]  /*8630*/  FMUL R13, R30, R0.reuse ;  /* 0x000000001e0d7220 */ /* 0x082fe20000400000 */
[----:B------:R-:W-:Y:S01]  /*8640*/  F2FP.TF32.F32.PACK_B R31, R31 ;  /* 0x0000001fff1f723e */ /* 0x000fe200024050ff */
[----:B------:R0:W-:Y:S01]  /*8650*/  @P2 STG.E desc[UR12][R4.64], R7 ;  /* 0x0000000704002986 */ /* 0x0001e2000c10190c */
[C---:B------:R-:W-:Y:S01]  /*8660*/  ISETP.GT.AND P2, PT, R8.reuse, 0x8, P0 ;  /* 0x000000080800780c */ /* 0x040fe20000744270 */
[-C--:B------:R-:W-:Y:S01]  /*8670*/  FMUL R61, R61, R0.reuse ;  /* 0x000000003d3d7220 */ /* 0x080fe20000400000 */
[----:B------:R-:W-:Y:S01]  /*8680*/  F2FP.TF32.F32.PACK_B R9, R9 ;  /* 0x00000009ff09723e */ /* 0x000fe200024050ff */
[----:B------:R-:W-:Y:S01]  /*8690*/  @P3 IMAD.MOV.U32 R2, RZ, RZ, R4 ;  /* 0x000000ffff023224 */ /* 0x000fe200078e0004 */
[----:B------:R-:W-:Y:S01]  /*86a0*/  F2FP.TF32.F32.PACK_B R13, R13 ;  /* 0x0000000dff0d723e */ /* 0x000fe200024050ff */
[----:B------:R-:W-:Y:S01]  /*86b0*/  @P3 IMAD.MOV.U32 R3, RZ, RZ, R5 ;  /* 0x000000ffff033224 */ /* 0x000fe200078e0005 */
[----:B------:R-:W-:Y:S01]  /*86c0*/  F2FP.TF32.F32.PACK_B R33, R33 ;  /* 0x00000021ff21723e */ /* 0x000fe200024050ff */
[-C--:B------:R-:W-:Y:S01]  /*86d0*/  FMUL R63, R63, R0.reuse ;  /* 0x000000003f3f7220 */ /* 0x080fe20000400000 */
[----:B------:R-:W-:Y:S01]  /*86e0*/  F2FP.TF32.F32.PACK_B R35, R35 ;  /* 0x00000023ff23723e */ /* 0x000fe200024050ff */
[-C--:B------:R-:W-:Y:S01]  /*86f0*/  FMUL R65, R65, R0.reuse ;  /* 0x0000000041417220 */ /* 0x080fe20000400000 */
        /* <DEDUP_REMOVED lines=22> */
[----:B------:R-:W-:Y:S01]  /*8860*/  FMUL R73, R73, R0 ;  /* 0x0000000049497220 */ /* 0x000fe20000400000 */
[----:B------:R-:W-:Y:S01]  /*8870*/  F2FP.TF32.F32.PACK_B R9, R9 ;  /* 0x00000009ff09723e */ /* 0x000fe200024050ff */
[----:B------:R-:W-:Y:S01]  /*8880*/  @P5 STG.E desc[UR12][R10.64+0x44], R33 ;  /* 0x000044210a005986 */ /* 0x000fe2000c10190c */
[----:B------:R-:W-:Y:S01]  /*8890*/  ISETP.GT.AND P5, PT, R8, 0x19, P1 ;  /* 0x000000190800780c */ /* 0x000fe20000fa4270 */
[----:B------:R-:W-:-:S02]  /*88a0*/  @P2 IMAD.MOV.U32 R2, RZ, RZ, R14 ;  /* 0x000000ffff022224 */ /* 0x000fc400078e000e */
[-C--:B-1----:R-:W-:Y:S01]  /*88b0*/  FMUL R5, R36, R0.reuse ;  /* 0x0000000024057220 */ /* 0x082fe20000400000 */
[----:B------:R-:W-:Y:S01]  /*88c0*/  @P2 IMAD.MOV.U32 R3, RZ, RZ, R15 ;  /* 0x000000ffff032224 */ /* 0x000fe200078e000f */
[----:B------:R-:W-:Y:S01]  /*88d0*/  F2FP.TF32.F32.PACK_B R45, R45 ;  /* 0x0000002dff2d723e */ /* 0x000fe200024050ff */
[-C--:B------:R-:W-:Y:S01]  /*88e0*/  FMUL R75, R75, R0.reuse ;  /* 0x000000004b4b7220 */ /* 0x080fe20000400000 */
[----:B------:R-:W-:Y:S01]  /*88f0*/  F2FP.TF32.F32.PACK_B R47, R47 ;  /* 0x0000002fff2f723e */ /* 0x000fe200024050ff */
[-C--:B0-----:R-:W-:Y:S01]  /*8900*/  FMUL R7, R38, R0.reuse ;  /* 0x0000000026077220 */ /* 0x081fe20000400000 */
[----:B------:R0:W-:Y:S01]  /*8910*/  @P2 STG.E desc[UR12][R2.64+0x40], R9 ;  /* 0x0000400902002986 */ /* 0x0001e2000c10190c */
[----:B------:R-:W-:Y:S01]  /*8920*/  ISETP.GT.AND P2, PT, R8, 0x18, P0 ;  /* 0x000000180800780c */ /* 0x000fe20000744270 */
[-C--:B------:R-:W-:Y:S01]  /*8930*/  FMUL R77, R77, R0.reuse ;  /* 0x000000004d4d7220 */ /* 0x080fe20000400000 */
[----:B------:R-:W-:Y:S01]  /*8940*/  F2FP.TF32.F32.PACK_B R5, R5 ;  /* 0x00000005ff05723e */ /* 0x000fe200024050ff */
[-C--:B------:R-:W-:Y:S01]  /*8950*/  FMUL R13, R78, R0.reuse ;  /* 0x000000004e0d7220 */ /* 0x080fe20000400000 */
[----:B------:R-:W-:Y:S01]  /*8960*/  F2FP.TF32.F32.PACK_B R7, R7 ;  /* 0x00000007ff07723e */ /* 0x000fe200024050ff */
[-C--:B------:R-:W-:Y:S01]  /*8970*/  FMUL R79, R79, R0.reuse ;  /* 0x000000004f4f7220 */ /* 0x080fe20000400000 */
[----:B------:R-:W-:Y:S01]  /*8980*/  F2FP.TF32.F32.PACK_B R49, R49 ;  /* 0x00000031ff31723e */ /* 0x000fe200024050ff */
[-C--:B------:R-:W-:Y:S01]  /*8990*/  FMUL R81, R81, R0.reuse ;  /* 0x0000000051517220 */ /* 0x080fe20000400000 */
[----:B------:R-:W-:Y:S01]  /*89a0*/  F2FP.TF32.F32.PACK_B R51, R51 ;  /* 0x00000033ff33723e */ /* 0x000fe200024050ff */
[----:B------:R-:W-:Y:S01]  /*89b0*/  FMUL R83, R83, R0 ;  /* 0x0000000053537220 */ /* 0x000fe20000400000 */
[----:B------:R-:W-:Y:S01]  /*89c0*/  F2FP.TF32.F32.PACK_B R53, R53 ;  /* 0x00000035ff35723e */ /* 0x000fe200024050ff */
[----:B0-----:R-:W-:-:S02]  /*89d0*/  @P3 IMAD.MOV.U32 R2, RZ, RZ, R14 ;  /* 0x000000ffff023224 */ /* 0x001fc400078e000e */
[-C--:B------:R-:W-:Y:S01]  /*89e0*/  FMUL R9, R40, R0.reuse ;  /* 0x0000000028097220 */ /* 0x080fe20000400000 */
[----:B------:R-:W-:Y:S01]  /*89f0*/  @P3 IMAD.MOV.U32 R3, RZ, RZ, R15 ;  /* 0x000000ffff033224 */ /* 0x000fe200078e000f */
[----:B------:R-:W-:Y:S01]  /*8a00*/  F2FP.TF32.F32.PACK_B R55, R55 ;  /* 0x00000037ff37723e */ /* 0x000fe200024050ff */
[-C--:B------:R-:W-:Y:S01]  /*8a10*/  FMUL R17, R84, R0.reuse ;  /* 0x0000000054117220 */ /* 0x080fe20000400000 */
[----:B------:R-:W-:Y:S01]  /*8a20*/  F2FP.TF32.F32.PACK_B R57, R57 ;  /* 0x00000039ff39723e */ /* 0x000fe200024050ff */
[-C--:B------:R-:W-:Y:S01]  /*8a30*/  FMUL R85, R85, R0.reuse ;  /* 0x0000000055557220 */ /* 0x080fe20000400000 */
[----:B------:R0:W-:Y:S01]  /*8a40*/  @P3 STG.E desc[UR12][R2.64+0x44], R35 ;  /* 0x0000442302003986 */ /* 0x0001e2000c10190c */
[----:B------:R-:W-:Y:S01]  /*8a50*/  ISETP.GT.AND P3, PT, R8, 0x19, P0 ;  /* 0x000000190800780c */ /* 0x000fe20000764270 */
[----:B------:R-:W-:Y:S01]  /*8a60*/  FMUL R19, R86, R0 ;  /* 0x0000000056137220 */ /* 0x000fe20000400000 */
[----:B------:R-:W-:Y:S01]  /*8a70*/  F2FP.TF32.F32.PACK_B R9, R9 ;  /* 0x00000009ff09723e */ /* 0x000fe200024050ff */
[----:B------:R1:W-:Y:S01]  /*8a80*/  @P4 STG.E desc[UR12][R10.64+0x60], R5 ;  /* 0x000060050a004986 */ /* 0x0003e2000c10190c */
[----:B------:R-:W-:-:S02]  /*8a90*/  ISETP.GT.AND P4, PT, R8, 0x20, P1 ;  /* 0x000000200800780c */ /* 0x000fc40000f84270 */
[----:B------:R-:W-:Y:S01]  /*8aa0*/  F2FP.TF32.F32.PACK_B R59, R59 ;  /* 0x0000003bff3b723e */ /* 0x000fe200024050ff */
[----:B------:R-:W-:Y:S01]  /*8ab0*/  @P5 STG.E desc[UR12][R10.64+0x64], R37 ;  /* 0x000064250a005986 */ /* 0x000fe2000c10190c */
[----:B------:R-:W-:Y:S02]  /*8ac0*/  ISETP.GT.AND P5, PT, R8, 0x21, P1 ;  /* 0x000000210800780c */ /* 0x000fe40000fa4270 */
[----:B------:R-:W-:Y:S01]  /*8ad0*/  F2FP.TF32.F32.PACK_B R61, R61 ;  /* 0x0000003dff3d723e */ /* 0x000fe200024050ff */
[----:B0-----:R-:W-:Y:S01]  /*8ae0*/  @P2 IMAD.MOV.U32 R2, RZ, RZ, R14 ;  /* 0x000000ffff022224 */ /* 0x001fe200078e000e */
[----:B------:R-:W-:Y:S01]  /*8af0*/  F2FP.TF32.F32.PACK_B R63, R63 ;  /* 0x0000003fff3f723e */ /* 0x000fe200024050ff */
[----:B------:R-:W-:Y:S01]  /*8b00*/  @P2 IMAD.MOV.U32 R3, RZ, RZ, R15 ;  /* 0x000000ffff032224 */ /* 0x000fe200078e000f */
[----:B------:R-:W-:Y:S01]  /*8b10*/  F2FP.TF32.F32.PACK_B R65, R65 ;  /* 0x00000041ff41723e */ /* 0x000fe200024050ff */
[----:B-1----:R-:W-:Y:S01]  /*8b20*/  FMUL R5, R42, R0 ;  /* 0x000000002a057220 */ /* 0x002fe20000400000 */
[----:B------:R-:W-:-:S02]  /*8b30*/  ISETP.GT.AND P6, PT, R8, 0x59, P1 ;  /* 0x000000590800780c */ /* 0x000fc40000fc4270 */
[----:B------:R0:W-:Y:S01]  /*8b40*/  @P2 STG.E desc[UR12][R2.64+0x60], R7 ;  /* 0x0000600702002986 */ /* 0x0001e2000c10190c */
[----:B------:R-:W-:Y:S02]  /*8b50*/  ISETP.GT.AND P2, PT, R8, 0x20, P0 ;  /* 0x000000200800780c */ /* 0x000fe40000744270 */
[----:B------:R-:W-:Y:S02]  /*8b60*/  F2FP.TF32.F32.PACK_B R5, R5 ;  /* 0x00000005ff05723e */ /* 0x000fe400024050ff */
[----:B------:R-:W-:Y:S02]  /*8b70*/  F2FP.TF32.F32.PACK_B R67, R67 ;  /* 0x00000043ff43723e */ /* 0x000fe400024050ff */
[----:B------:R-:W-:Y:S02]  /*8b80*/  F2FP.TF32.F32.PACK_B R69, R69 ;  /* 0x00000045ff45723e */ /* 0x000fe400024050ff */
[----:B------:R-:W-:Y:S02]  /*8b90*/  F2FP.TF32.F32.PACK_B R71, R71 ;  /* 0x00000047ff47723e */ /* 0x000fe400024050ff */
[----:B------:R-:W-:Y:S01]  /*8ba0*/  F2FP.TF32.F32.PACK_B R73, R73 ;  /* 0x00000049ff49723e */ /* 0x000fe200024050ff */
[----:B0-----:R-:W-:-:S02]  /*8bb0*/  @P3 IMAD.MOV.U32 R2, RZ, RZ, R14 ;  /* 0x000000ffff023224 */ /* 0x001fc400078e000e */
[----:B------:R-:W-:Y:S01]  /*8bc0*/  FMUL R7, R44, R0 ;  /* 0x000000002c077220 */ /* 0x000fe20000400000 */
[----:B------:R-:W-:Y:S01]  /*8bd0*/  @P3 IMAD.MOV.U32 R3, RZ, RZ, R15 ;  /* 0x000000ffff033224 */ /* 0x000fe200078e000f */
[----:B------:R-:W-:Y:S02]  /*8be0*/  F2FP.TF32.F32.PACK_B R75, R75 ;  /* 0x0000004bff4b723e */ /* 0x000fe400024050ff */
[----:B------:R-:W-:Y:S02]  /*8bf0*/  F2FP.TF32.F32.PACK_B R77, R77 ;  /* 0x0000004dff4d723e */ /* 0x000fe400024050ff */
[----:B------:R0:W-:Y:S01]  /*8c00*/  @P3 STG.E desc[UR12][R2.64+0x64], R39 ;  /* 0x0000642702003986 */ /* 0x0001e2000c10190c */
[C---:B------:R-:W-:Y:S02]  /*8c10*/  ISETP.GT.AND P3, PT, R8.reuse, 0x21, P0 ;  /* 0x000000210800780c */ /* 0x040fe40000764270 */
        /* <DEDUP_REMOVED lines=12> */
[----:B------:R-:W-:-:S02]  /*8ce0*/  F2FP.TF32.F32.PACK_B R17, R17 ;  /* 0x00000011ff11723e */ /* 0x000fc400024050ff */
[----:B------:R0:W-:Y:S01]  /*8cf0*/  @P2 STG.E desc[UR12][R2.64+0x80], R5 ;  /* 0x0000800502002986 */ /* 0x0001e2000c10190c */
[----:B------:R-:W-:Y:S02]  /*8d00*/  ISETP.GT.AND P2, PT, R8, 0x28, P0 ;  /* 0x000000280800780c */ /* 0x000fe40000744270 */
[----:B------:R-:W-:Y:S02]  /*8d10*/  F2FP.TF32.F32.PACK_B R9, R9 ;  /* 0x00000009ff09723e */ /* 0x000fe400024050ff */
[----:B------:R-:W-:Y:S02]  /*8d20*/  F2FP.TF32.F32.PACK_B R85, R85 ;  /* 0x00000055ff55723e */ /* 0x000fe400024050ff */
[----:B------:R-:W-:Y:S01]  /*8d30*/  F2FP.TF32.F32.PACK_B R19, R19 ;  /* 0x00000013ff13723e */ /* 0x000fe200024050ff */
[----:B0-----:R-:W-:Y:S02]  /*8d40*/  @P3 IMAD.MOV.U32 R2, RZ, RZ, R14 ;  /* 0x000000ffff023224 */ /* 0x001fe400078e000e */
[----:B------:R-:W-:Y:S01]  /*8d50*/  FMUL R5, R48, R0 ;  /* 0x0000000030057220 */ /* 0x000fe20000400000 */
[----:B------:R-:W-:-:S04]  /*8d60*/  @P3 IMAD.MOV.U32 R3, RZ, RZ, R15 ;  /* 0x000000ffff033224 */ /* 0x000fc800078e000f */
[----:B------:R-:W-:Y:S01]  /*8d70*/  F2FP.TF32.F32.PACK_B R5, R5 ;  /* 0x00000005ff05723e */ /* 0x000fe200024050ff */
[----:B------:R0:W-:Y:S01]  /*8d80*/  @P3 STG.E desc[UR12][R2.64+0x84], R43 ;  /* 0x0000842b02003986 */ /* 0x0001e2000c10190c */
[----:B------:R-:W-:-:S03]  /*8d90*/  ISETP.GT.AND P3, PT, R8, 0x29, P0 ;  /* 0x000000290800780c */ /* 0x000fc60000764270 */
[----:B------:R1:W-:Y:S01]  /*8da0*/  @P4 STG.E desc[UR12][R10.64+0xa0], R7 ;  /* 0x0000a0070a004986 */ /* 0x0003e2000c10190c */
[----:B------:R-:W-:-:S03]  /*8db0*/  ISETP.GT.AND P4, PT, R8, 0x30, P1 ;  /* 0x000000300800780c */ /* 0x000fc60000f84270 */
[----:B------:R-:W-:Y:S01]  /*8dc0*/  @P5 STG.E desc[UR12][R10.64+0xa4], R45 ;  /* 0x0000a42d0a005986 */ /* 0x000fe2000c10190c */
[----:B------:R-:W-:Y:S01]  /*8dd0*/  ISETP.GT.AND P5, PT, R8, 0x31, P1 ;  /* 0x000000310800780c */ /* 0x000fe20000fa4270 */
[----:B0-----:R-:W-:Y:S02]  /*8de0*/  @P2 IMAD.MOV.U32 R2, RZ, RZ, R14 ;  /* 0x000000ffff022224 */ /* 0x001fe400078e000e */
[----:B------:R-:W-:Y:S02]  /*8df0*/  @P2 IMAD.MOV.U32 R3, RZ, RZ, R15 ;  /* 0x000000ffff032224 */ /* 0x000fe400078e000f */
[----:B-1----:R-:W-:-:S03]  /*8e00*/  FMUL R7, R50, R0 ;  /* 0x0000000032077220 */ /* 0x002fc60000400000 */
[----:B------:R0:W-:Y:S01]  /*8e10*/  @P2 STG.E desc[UR12][R2.64+0xa0], R9 ;  /* 0x0000a00902002986 */ /* 0x0001e2000c10190c */
[----:B------:R-:W-:Y:S02]  /*8e20*/  ISETP.GT.AND P2, PT, R8, 0x30, P0 ;  /* 0x000000300800780c */ /* 0x000fe40000744270 */
        /* <DEDUP_REMOVED lines=114> */
[-C--:B------:R-:W-:Y:S01]  /*9550*/  FMUL R7, R82, R0.reuse ;  /* 0x0000000052077220 */ /* 0x080fe20000400000 */
[----:B------:R-:W-:Y:S02]  /*9560*/  @P6 IMAD.MOV.U32 R3, RZ, RZ, R15 ;  /* 0x000000ffff036224 */ /* 0x000fe400078e000f */
[----:B------:R-:W-:Y:S02]  /*9570*/  FMUL R0, R87, R0 ;  /* 0x0000000057007220 */ /* 0x000fe40000400000 */
[----:B------:R-:W-:Y:S01]  /*9580*/  F2FP.TF32.F32.PACK_B R7, R7 ;  /* 0x00000007ff07723e */ /* 0x000fe200024050ff */
[----:B------:R0:W-:Y:S01]  /*9590*/  @P6 STG.E desc[UR12][R2.64+0x184], R75 ;  /* 0x0001844b02006986 */ /* 0x0001e2000c10190c */
[----:B------:R-:W-:-:S03]  /*95a0*/  ISETP.GT.AND P6, PT, R8, 0x70, P1 ;  /* 0x000000700800780c */ /* 0x000fc60000fc4270 */
[----:B------:R-:W-:Y:S01]  /*95b0*/  @P2 STG.E desc[UR12][R10.64+0x1a0], R9 ;  /* 0x0001a0090a002986 */ /* 0x000fe2000c10190c */
[----:B------:R-:W-:-:S03]  /*95c0*/  ISETP.GT.AND P2, PT, R8, 0x71, P1 ;  /* 0x000000710800780c */ /* 0x000fc60000f44270 */
[----:B------:R-:W-:Y:S01]  /*95d0*/  @P5 STG.E desc[UR12][R10.64+0x1a4], R77 ;  /* 0x0001a44d0a005986 */ /* 0x000fe2000c10190c */
[----:B------:R-:W-:Y:S01]  /*95e0*/  ISETP.GT.AND P5, PT, R8, 0x70, P0 ;  /* 0x000000700800780c */ /* 0x000fe200007a4270 */
[----:B0-----:R-:W-:Y:S02]  /*95f0*/  @P3 IMAD.MOV.U32 R2, RZ, RZ, R14 ;  /* 0x000000ffff023224 */ /* 0x001fe400078e000e */
[----:B------:R-:W-:-:S05]  /*9600*/  @P3 IMAD.MOV.U32 R3, RZ, RZ, R15 ;  /* 0x000000ffff033224 */ /* 0x000fca00078e000f */
[----:B------:R0:W-:Y:S01]  /*9610*/  @P3 STG.E desc[UR12][R2.64+0x1a0], R13 ;  /* 0x0001a00d02003986 */ /* 0x0001e2000c10190c */
[C---:B------:R-:W-:Y:S02]  /*9620*/  ISETP.GT.AND P3, PT, R8.reuse, 0x78, P1 ;  /* 0x000000780800780c */ /* 0x040fe40000f64270 */
[----:B------:R-:W-:Y:S01]  /*9630*/  ISETP.GT.AND P1, PT, R8, 0x79, P1 ;  /* 0x000000790800780c */ /* 0x000fe20000f24270 */
[----:B0-----:R-:W-:Y:S02]  /*9640*/  @P4 IMAD.MOV.U32 R2, RZ, RZ, R14 ;  /* 0x000000ffff024224 */ /* 0x001fe400078e000e */
[----:B------:R-:W-:-:S05]  /*9650*/  @P4 IMAD.MOV.U32 R3, RZ, RZ, R15 ;  /* 0x000000ffff034224 */ /* 0x000fca00078e000f */
[----:B------:R0:W-:Y:S01]  /*9660*/  @P4 STG.E desc[UR12][R2.64+0x1a4], R79 ;  /* 0x0001a44f02004986 */ /* 0x0001e2000c10190c */
[----:B------:R-:W-:-:S03]  /*9670*/  ISETP.GT.AND P4, PT, R8, 0x71, P0 ;  /* 0x000000710800780c */ /* 0x000fc60000784270 */
[----:B------:R-:W-:Y:S01]  /*9680*/  @P6 STG.E desc[UR12][R10.64+0x1c0], R5 ;  /* 0x0001c0050a006986 */ /* 0x000fe2000c10190c */
[C---:B------:R-:W-:Y:S02]  /*9690*/  ISETP.GT.AND P6, PT, R8.reuse, 0x78, P0 ;  /* 0x000000780800780c */ /* 0x040fe400007c4270 */
[----:B------:R-:W-:Y:S01]  /*96a0*/  ISETP.GT.AND P0, PT, R8, 0x79, P0 ;  /* 0x000000790800780c */ /* 0x000fe20000704270 */
[----:B------:R-:W-:Y:S01]  /*96b0*/  @P2 STG.E desc[UR12][R10.64+0x1c4], R81 ;  /* 0x0001c4510a002986 */ /* 0x000fe2000c10190c */
[----:B0-----:R-:W-:Y:S02]  /*96c0*/  @P5 IMAD.MOV.U32 R2, RZ, RZ, R14 ;  /* 0x000000ffff025224 */ /* 0x001fe400078e000e */
[----:B------:R-:W-:-:S05]  /*96d0*/  @P5 IMAD.MOV.U32 R3, RZ, RZ, R15 ;  /* 0x000000ffff035224 */ /* 0x000fca00078e000f */
[----:B------:R0:W-:Y:S02]  /*96e0*/  @P5 STG.E desc[UR12][R2.64+0x1c0], R7 ;  /* 0x0001c00702005986 */ /* 0x0001e4000c10190c */
[----:B0-----:R-:W-:Y:S02]  /*96f0*/  @P4 IMAD.MOV.U32 R2, RZ, RZ, R14 ;  /* 0x000000ffff024224 */ /* 0x001fe400078e000e */
[----:B------:R-:W-:-:S05]  /*9700*/  @P4 IMAD.MOV.U32 R3, RZ, RZ, R15 ;  /* 0x000000ffff034224 */ /* 0x000fca00078e000f */
[----:B------:R0:W-:Y:S04]  /*9710*/  @P4 STG.E desc[UR12][R2.64+0x1c4], R83 ;  /* 0x0001c45302004986 */ /* 0x0001e8000c10190c */
[----:B------:R1:W-:Y:S04]  /*9720*/  @P3 STG.E desc[UR12][R10.64+0x1e0], R17 ;  /* 0x0001e0110a003986 */ /* 0x0003e8000c10190c */
[----:B------:R1:W-:Y:S01]  /*9730*/  @P1 STG.E desc[UR12][R10.64+0x1e4], R85 ;  /* 0x0001e4550a001986 */ /* 0x0003e2000c10190c */
[----:B0-----:R-:W-:Y:S02]  /*9740*/  @P6 IMAD.MOV.U32 R2, RZ, RZ, R14 ;  /* 0x000000ffff026224 */ /* 0x001fe400078e000e */
[----:B------:R-:W-:-:S05]  /*9750*/  @P6 IMAD.MOV.U32 R3, RZ, RZ, R15 ;  /* 0x000000ffff036224 */ /* 0x000fca00078e000f */
[----:B------:R1:W-:Y:S01]  /*9760*/  @P6 STG.E desc[UR12][R2.64+0x1e0], R19 ;  /* 0x0001e01302006986 */ /* 0x0003e2000c10190c */
[----:B------:R-:W-:Y:S05]  /*9770*/  @!P0 EXIT ;  /* 0x000000000000894d */ /* 0x000fea0003800000 */
[----:B-1----:R-:W-:-:S05]  /*9780*/  F2FP.TF32.F32.PACK_B R3, R0 ;  /* 0x00000000ff03723e */ /* 0x002fca00024050ff */
[----:B------:R-:W-:Y:S01]  /*9790*/  STG.E desc[UR12][R14.64+0x1e4], R3 ;  /* 0x0001e4030e007986 */ /* 0x000fe2000c10190c */
[----:B------:R-:W-:Y:S05]  /*97a0*/  EXIT ;  /* 0x000000000000794d */ /* 0x000fea0003800000 */
.L_x_13:
[----:B------:R-:W-:-:S13]  /*97b0*/  ISETP.NE.AND P0, PT, R8, RZ, PT ;  /* 0x000000ff0800720c */ /* 0x000fda0003f05270 */
[----:B------:R-:W-:Y:S05]  /*97c0*/  @P0 EXIT ;  /* 0x000000000000094d */ /* 0x000fea0003800000 */
[----:B------:R-:W4:Y:S01]  /*97d0*/  S2UR UR4, SR_CgaCtaId ;  /* 0x00000000000479c3 */ /* 0x000f220000008800 */
[----:B------:R-:W-:Y:S01]  /*97e0*/  ELECT P0, URZ, PT ;  /* 0x00000000003f782f */ /* 0x000fe20003800000 */
[----:B----4-:R-:W-:-:S12]  /*97f0*/  IMAD.U32 R17, RZ, RZ, UR4 ;  /* 0x00000004ff117e24 */ /* 0x010fd8000f8e00ff */
[----:B------:R-:W-:Y:S05]  /*9800*/  @!P0 BRA `(.L_x_278) ;  /* 0x00000050008c8947 */ /* 0x000fea0003800000 */
[----:B------:R-:W-:Y:S01]  /*9810*/  ISETP.GE.AND P0, PT, R4, 0x1, PT ;  /* 0x000000010400780c */ /* 0x000fe20003f06270 */
[----:B--2--5:R-:W-:-:S05]  /*9820*/  IMAD.SHL.U32 R0, R17, 0x4, RZ ;  /* 0x0000000411007824 */ /* 0x024fca00078e00ff */
[----:B------:R-:W-:-:S05]  /*9830*/  LOP3.LUT R0, R0, 0x4, RZ, 0xc0, !PT ;  /* 0x0000000400007812 */ /* 0x000fca00078ec0ff */
[----:B------:R-:W-:Y:S02]  /*9840*/  IMAD R2, R13, 0x80, R0 ;  /* 0x000000800d027824 */ /* 0x000fe400078e0200 */
[----:B------:R-:W-:Y:S05]  /*9850*/  @!P0 BRA `(.L_x_278) ;  /* 0x0000005000788947 */ /* 0x000fea0003800000 */
[----:B------:R-:W-:Y:S01]  /*9860*/  LOP3.LUT P0, RZ, R10, 0x1f, RZ, 0xc0, !PT ;  /* 0x0000001f0aff7812 */ /* 0x000fe2000780c0ff */
[----:B------:R-:W-:Y:S01]  /*9870*/  IMAD.SHL.U32 R18, R12, 0x80, RZ ;  /* 0x000000800c127824 */ /* 0x000fe200078e00ff */
[----:B------:R-:W-:Y:S01]  /*9880*/  LOP3.LUT R0, R17, 0x1, RZ, 0xc0, !PT ;  /* 0x0000000111007812 */ /* 0x000fe200078ec0ff */
[C---:B------:R-:W-:Y:S01]  /*9890*/  VIADD R52, R2.reuse, 0x8 ;  /* 0x0000000802347836 */ /* 0x040fe20000000000 */
[C---:B------:R-:W-:Y:S01]  /*98a0*/  ISETP.NE.AND P1, PT, R15.reuse, RZ, PT ;  /* 0x000000ff0f00720c */ /* 0x040fe20003f25270 */
[C---:B------:R-:W-:Y:S01]  /*98b0*/  VIADD R53, R2.reuse, 0x10 ;  /* 0x0000001002357836 */ /* 0x040fe20000000000 */
[----:B------:R-:W-:Y:S01]  /*98c0*/  ISETP.NE.OR P0, PT, R15, RZ, !P0 ;  /* 0x000000ff0f00720c */ /* 0x000fe20004705670 */
[C---:B------:R-:W-:Y:S01]  /*98d0*/  VIADD R54, R2.reuse, 0x18 ;  /* 0x0000001802367836 */ /* 0x040fe20000000000 */
[----:B------:R-:W-:Y:S01]  /*98e0*/  LOP3.LUT R67, R3, 0x2, RZ, 0xfc, !PT ;  /* 0x0000000203437812 */ /* 0x000fe200078efcff */
[C---:B------:R-:W-:Y:S01]  /*98f0*/  VIADD R55, R2.reuse, 0x20 ;  /* 0x0000002002377836 */ /* 0x040fe20000000000 */
[----:B------:R-:W-:Y:S01]  /*9900*/  CS2R R10, SRZ ;  /* 0x00000000000a7805 */ /* 0x000fe2000001ff00 */
[C---:B------:R-:W-:Y:S01]  /*9910*/  VIADD R56, R2.reuse, 0x28 ;  /* 0x0000002802387836 */ /* 0x040fe20000000000 */
[----:B------:R-:W-:Y:S01]  /*9920*/  CS2R R12, SRZ ;  /* 0x00000000000c7805 */ /* 0x000fe2000001ff00 */
[----:B------:R-:W-:-:S02]  /*9930*/  VIADD R57, R2, 0x30 ;  /* 0x0000003002397836 */ /* 0x000fc40000000000 */
[C---:B------:R-:W-:Y:S02]  /*9940*/  VIADD R58, R2.reuse, 0x38 ;  /* 0x00000038023a7836 */ /* 0x040fe40000000000 */
[C---:B------:R-:W-:Y:S02]  /*9950*/  VIADD R59, R2.reuse, 0x40 ;  /* 0x00000040023b7836 */ /* 0x040fe40000000000 */
[C---:B------:R-:W-:Y:S02]  /*9960*/  VIADD R60, R2.reuse, 0x48 ;  /* 0x00000048023c7836 */ /* 0x040fe40000000000 */
[C---:B------:R-:W-:Y:S02]  /*9970*/  VIADD R61, R2.reuse, 0x50 ;  /* 0x00000050023d7836 */ /* 0x040fe40000000000 */
[C---:B------:R-:W-:Y:S02]  /*9980*/  VIADD R62, R2.reuse, 0x58 ;  /* 0x00000058023e7836 */ /* 0x040fe40000000000 */
[----:B------:R-:W-:-:S02]  /*9990*/  VIADD R63, R2, 0x60 ;  /* 0x00000060023f7836 */ /* 0x000fc40000000000 */
[C---:B------:R-:W-:Y:S02]  /*99a0*/  VIADD R64, R2.reuse, 0x68 ;  /* 0x0000006802407836 */ /* 0x040fe40000000000 */
[C---:B------:R-:W-:Y:S02]  /*99b0*/  VIADD R65, R2.reuse, 0x70 ;  /* 0x0000007002417836 */ /* 0x040fe40000000000 */
[----:B------:R-:W-:Y:S02]  /*99c0*/  VIADD R66, R2, 0x78 ;  /* 0x0000007802427836 */ /* 0x000fe40000000000 */
[----:B------:R-:W-:Y:S02]  /*99d0*/  IMAD.MOV.U32 R5, RZ, RZ, RZ ;  /* 0x000000ffff057224 */ /* 0x000fe400078e00ff */
[----:B------:R-:W-:Y:S02]  /*99e0*/  IMAD.MOV.U32 R8, RZ, RZ, 0x1 ;  /* 0x00000001ff087424 */ /* 0x000fe400078e00ff */
[----:B---3--:R-:W-:-:S02]  /*99f0*/  IMAD.MOV.U32 R9, RZ, RZ, R4 ;  /* 0x000000ffff097224 */ /* 0x008fc400078e0004 */
        /* <DEDUP_REMOVED lines=14> */
[----:B------:R-:W-:-:S07]  /*9ae0*/  VIADD R51, R18, 0x78 ;  /* 0x0000007812337836 */ /* 0x000fce0000000000 */
.L_x_282:
[----:B------:R-:W2:Y:S01]  /*9af0*/  S2UR UR4, SR_CgaCtaId ;  /* 0x00000000000479c3 */ /* 0x000ea20000008800 */
[----:B01----:R-:W-:Y:S01]  /*9b00*/  MOV R6, 0x400 ;  /* 0x0000040000067802 */ /* 0x003fe20000000f00 */
[----:B--2---:R-:W-:-:S05]  /*9b10*/  IMAD.U32 R17, RZ, RZ, UR4 ;  /* 0x00000004ff117e24 */ /* 0x004fca000f8e00ff */
[----:B------:R-:W-:Y:S02]  /*9b20*/  LEA R19, R17, R6, 0x18 ;  /* 0x0000000611137211 */ /* 0x000fe400078ec0ff */
[----:B------:R-:W-:-:S03]  /*9b30*/  SHF.L.U32 R6, R8, 0x1f, RZ ;  /* 0x0000001f08067819 */ /* 0x000fc600000006ff */
[----:B------:R-:W-:-:S07]  /*9b40*/  IMAD R7, R5, 0x8, R19 ;  /* 0x0000000805077824 */ /* 0x000fce00078e0213 */
.L_x_279:
[----:B0-----:R0:W1:Y:S02]  /*9b50*/  SYNCS.PHASECHK.TRANS64.TRYWAIT P2, [R7+URZ+0x30018], R6 ;  /* 0x03001806070075a7 */ /* 0x001064000804017f */
[----:B-1----:R-:W-:Y:S05]  /*9b60*/  @!P2 NANOSLEEP.SYNCS 0x989680 ;  /* 0x009896800000a95d */ /* 0x002fea0003900000 */
[----:B------:R-:W1:Y:S02]  /*9b70*/  @!P2 SYNCS.PHASECHK.TRANS64 P2, [R7+URZ+0x30018], R6 ;  /* 0x030018060700a5a7 */ /* 0x000e64000804007f */
[----:B-1----:R-:W-:Y:S05]  /*9b80*/  @!P2 BRA `(.L_x_279) ;  /* 0xfffffffc00f0a947 */ /* 0x002fea000383ffff */
[----:B0-----:R-:W0:Y:S02]  /*9b90*/  @!P1 LDC R6, c[0x0][0x580] ;  /* 0x00016000ff069b82 */ /* 0x001e240000000800 */
[----:B0-----:R0:W-:Y:S02]  /*9ba0*/  @!P1 SYNCS.ARRIVE.TRANS64 RZ, [R7+URZ+0x30000], R6 ;  /* 0x0300000607ff99a7 */ /* 0x0011e4000800003f */
[----:B0-----:R-:W-:-:S04]  /*9bb0*/  PRMT R6, R67, 0x9910, RZ ;  /* 0x0000991043067816 */ /* 0x001fc800000000ff */
[----:B------:R-:W-:-:S13]  /*9bc0*/  ISETP.NE.AND P2, PT, R6, 0x2, PT ;  /* 0x000000020600780c */ /* 0x000fda0003f45270 */
[----:B------:R-:W-:Y:S05]  /*9bd0*/  @P2 BRA `(.L_x_280) ;  /* 0x0000000000042947 */ /* 0x000fea0003800000 */
[----:B------:R-:W-:Y:S01]  /*9be0*/  BPT.TRAP 0x1 ;  /* 0x000000040000795c */ /* 0x000fe20000300000 */
.L_x_280:
[----:B------:R-:W-:Y:S05]  /*9bf0*/  @P0 BRA `(.L_x_281) ;  /* 0x0000000000040947 */ /* 0x000fea0003800000 */
[----:B------:R-:W-:Y:S01]  /*9c00*/  BPT.TRAP 0x1 ;  /* 0x000000040000795c */ /* 0x000fe20000300000 */
.L_x_281:
[----:B------:R-:W-:Y:S01]  /*9c10*/  ULDC UR15, c[0x0][0x380] ;  /* 0x0000e000000f7ab9 */ /* 0x000fe20000000800 */
[----:B------:R-:W-:Y:S01]  /*9c20*/  R2UR UR51, R38 ;  /* 0x00000000263372ca */ /* 0x000fe200000e0000 */
[----:B------:R-:W-:Y:S01]  /*9c30*/  UISETP.NE.AND UP0, UPT, UR15, 0x1, UPT ;  /* 0x000000010f00788c */ /* 0x000fe2000bf05270 */
[----:B------:R-:W-:Y:S01]  /*9c40*/  R2UR UR48, R18 ;  /* 0x00000000123072ca */ /* 0x000fe200000e0000 */
[----:B------:R-:W-:Y:S01]  /*9c50*/  ULDC UR31, c[0x0][0x38c] ;  /* 0x0000e300001f7ab9 */ /* 0x000fe20000000800 */
[----:B------:R-:W-:Y:S01]  /*9c60*/  R2UR UR49, R37 ;  /* 0x00000000253172ca */ /* 0x000fe200000e0000 */
[----:B------:R-:W-:Y:S01]  /*9c70*/  UISETP.NE.AND UP1, UPT, UR31, 0x1, UPT ;  /* 0x000000011f00788c */ /* 0x000fe2000bf25270 */
[----:B------:R-:W-:Y:S01]  /*9c80*/  R2UR UR53, R41 ;  /* 0x00000000293572ca */ /* 0x000fe200000e0000 */
[----:B------:R-:W0:Y:S01]  /*9c90*/  LDC.64 R14, c[0x0][0x3d0] ;  /* 0x0000f400ff0e7b82 */ /* 0x000e220000000a00 */
[----:B------:R-:W-:Y:S01]  /*9ca0*/  R2UR UR50, R39 ;  /* 0x00000000273272ca */ /* 0x000fe200000e0000 */
[----:B------:R-:W-:Y:S01]  /*9cb0*/  ULDC.64 UR58, c[0x0][0x3c8] ;  /* 0x0000f200003a7ab9 */ /* 0x000fe20000000a00 */
[----:B------:R-:W-:Y:S01]  /*9cc0*/  R2UR UR54, R40 ;  /* 0x00000000283672ca */ /* 0x000fe200000e0000 */
[----:B------:R-:W-:Y:S01]  /*9cd0*/  ULDC.64 UR42, c[0x0][0x198] ;  /* 0x00006600002a7ab9 */ /* 0x000fe20000000a00 */
[----:B------:R-:W-:Y:S01]  /*9ce0*/  @UP0 ULDC UR16, c[0x0][0x384] ;  /* 0x0000e10000100ab9 */ /* 0x000fe20000000800 */
[----:B------:R-:W-:Y:S01]  /*9cf0*/  @UP0 ULDC UR10, c[0x0][0x384] ;  /* 0x0000e100000a0ab9 */ /* 0x000fe20000000800 */
[----:B------:R-:W-:Y:S01]  /*9d00*/  UIMAD.WIDE.U32 UR16, UR51, UR16, URZ ;  /* 0x00000010331072a5 */ /* 0x000fe2000f8e003f */
[----:B------:R-:W-:Y:S01]  /*9d10*/  R2UR UR55, R43 ;  /* 0x000000002b3772ca */ /* 0x000fe200000e0000 */
[----:B------:R-:W-:Y:S01]  /*9d20*/  @UP0 ULDC UR21, c[0x0][0x388] ;  /* 0x0000e20000150ab9 */ /* 0x000fe20000000800 */
[----:B------:R-:W-:Y:S01]  /*9d30*/  UMOV UR26, UR51 ;  /* 0x00000033001a7c82 */ /* 0x000fe20008000000 */
[----:B------:R-:W-:Y:S01]  /*9d40*/  UIMAD.WIDE.U32 UR10, UR48, UR10, URZ ;  /* 0x0000000a300a72a5 */ /* 0x000fe2000f8e003f */
[----:B------:R-:W-:Y:S01]  /*9d50*/  R2UR UR52, R42 ;  /* 0x000000002a3472ca */ /* 0x000fe200000e0000 */
[----:B------:R-:W-:Y:S01]  /*9d60*/  @UP0 USHF.R.U32.HI UR26, URZ, UR21, UR17 ;  /* 0x000000153f1a0299 */ /* 0x000fe20008011611 */
[----:B------:R-:W0:Y:S01]  /*9d70*/  LDC R16, c[0x0][0x400] ;  /* 0x00010000ff107b82 */ /* 0x000e220000000800 */
[----:B------:R-:W-:Y:S01]  /*9d80*/  @UP0 ULDC UR14, c[0x0][0x388] ;  /* 0x0000e200000e0ab9 */ /* 0x000fe20000000800 */
[----:B------:R-:W-:Y:S01]  /*9d90*/  UMOV UR20, UR48 ;  /* 0x0000003000147c82 */ /* 0x000fe20008000000 */
[----:B------:R-:W-:Y:S01]  /*9da0*/  @UP1 ULDC.64 UR4, c[0x0][0x390] ;  /* 0x0000e40000041ab9 */ /* 0x000fe20000000a00 */
[----:B------:R-:W-:Y:S01]  /*9db0*/  @UP0 USHF.R.U32.HI UR20, URZ, UR14, UR11 ;  /* 0x0000000e3f140299 */ /* 0x000fe2000801160b */
[----:B------:R-:W-:Y:S01]  /*9dc0*/  R2UR UR24, R46 ;  /* 0x000000002e1872ca */ /* 0x000fe200000e0000 */
[----:B------:R-:W-:Y:S01]  /*9dd0*/  UIMAD.WIDE.U32 UR22, UR26, UR4, URZ ;  /* 0x000000041a1672a5 */ /* 0x000fe2000f8e003f */
[----:B------:R-:W-:Y:S01]  /*9de0*/  R2UR UR61, R44 ;  /* 0x000000002c3d72ca */ /* 0x000fe200000e0000 */
[----:B------:R-:W-:Y:S01]  /*9df0*/  @UP1 ULDC.64 UR8, c[0x0][0x390] ;  /* 0x0000e40000081ab9 */ /* 0x000fe20000000a00 */
[----:B------:R-:W-:Y:S01]  /*9e00*/  @UP0 ULDC UR12, c[0x0][0x384] ;  /* 0x0000e100000c0ab9 */ /* 0x000fe20000000800 */
[----:B------:R-:W-:Y:S01]  /*9e10*/  UIMAD.WIDE.U32 UR10, UR20, UR8, URZ ;  /* 0x00000008140a72a5 */ /* 0x000fe2000f8e003f */
[----:B------:R-:W-:Y:S01]  /*9e20*/  R2UR UR39, R18 ;  /* 0x00000000122772ca */ /* 0x000fe200000e0000 */
[----:B------:R-:W-:Y:S01]  /*9e30*/  UIMAD.WIDE.U32 UR12, UR49, UR12, URZ ;  /* 0x0000000c310c72a5 */ /* 0x000fe2000f8e003f */
[----:B------:R-:W-:Y:S01]  /*9e40*/  R2UR UR25, R37 ;  /* 0x00000000251972ca */ /* 0x000fe200000e0000 */
[----:B------:R-:W-:Y:S01]  /*9e50*/  @UP0 ULDC UR18, c[0x0][0x388] ;  /* 0x0000e20000120ab9 */ /* 0x000fe20000000800 */
[----:B------:R-:W-:Y:S01]  /*9e60*/  UMOV UR19, UR49 ;  /* 0x0000003100137c82 */ /* 0x000fe20008000000 */
[----:B------:R-:W-:Y:S01]  /*9e70*/  UMOV UR30, UR26 ;  /* 0x0000001a001e7c82 */ /* 0x000fe20008000000 */
[----:B------:R-:W-:Y:S01]  /*9e80*/  @UP0 ULDC UR22, c[0x0][0x384] ;  /* 0x0000e10000160ab9 */ /* 0x000fe20000000800 */
[----:B------:R-:W-:Y:S01]  /*9e90*/  @UP0 USHF.R.U32.HI UR19, URZ, UR18, UR13 ;  /* 0x000000123f130299 */ /* 0x000fe2000801160d */
[----:B------:R-:W-:Y:S01]  /*9ea0*/  R2UR UR60, R45 ;  /* 0x000000002d3c72ca */ /* 0x000fe200000e0000 */
[----:B------:R-:W-:Y:S01]  /*9eb0*/  @UP1 USHF.R.U32.HI UR30, URZ, UR5, UR23 ;  /* 0x000000053f1e1299 */ /* 0x000fe20008011617 */
[----:B------:R-:W-:Y:S01]  /*9ec0*/  ISETP.GT.AND P6, PT, R9, 0x1, PT ;  /* 0x000000010900780c */ /* 0x000fe20003fc4270 */
[----:B------:R-:W-:Y:S01]  /*9ed0*/  UIMAD.WIDE.U32 UR22, UR53, UR22, URZ ;  /* 0x00000016351672a5 */ /* 0x000fe2000f8e003f */
[----:B------:R-:W-:Y:S01]  /*9ee0*/  @UP1 ULDC.64 UR6, c[0x0][0x390] ;  /* 0x0000e40000061ab9 */ /* 0x000fe20000000a00 */
[----:B------:R-:W-:Y:S01]  /*9ef0*/  UMOV UR18, UR20 ;  /* 0x0000001400127c82 */ /* 0x000fe20008000000 */
[----:B------:R-:W-:Y:S01]  /*9f00*/  @UP0 ULDC UR10, c[0x0][0x384] ;  /* 0x0000e100000a0ab9 */ /* 0x000fe20000000800 */
[----:B------:R-:W-:Y:S01]  /*9f10*/  @UP1 USHF.R.U32.HI UR18, URZ, UR9, UR11 ;  /* 0x000000093f121299 */ /* 0x000fe2000801160b */
[----:B0-----:R-:W-:Y:S01]  /*9f20*/  IMAD R15, R10, R15, R16 ;  /* 0x0000000f0a0f7224 */ /* 0x001fe200078e0210 */
[----:B------:R-:W-:Y:S01]  /*9f30*/  @UP0 ULDC UR21, c[0x0][0x388] ;  /* 0x0000e20000150ab9 */ /* 0x000fe20000000800 */
[----:B------:R-:W-:Y:S01]  /*9f40*/  UIMAD.WIDE.U32 UR12, UR19, UR6, URZ ;  /* 0x00000006130c72a5 */ /* 0x000fe2000f8e003f */
[----:B------:R-:W-:Y:S01]  /*9f50*/  UMOV UR34, UR53 ;  /* 0x0000003500227c82 */ /* 0x000fe20008000000 */
[----:B------:R-:W-:-:S02]  /*9f60*/  UIMAD.WIDE.U32 UR10, UR50, UR10, URZ ;  /* 0x0000000a320a72a5 */ /* 0x000fc4000f8e003f */
[----:B------:R-:W-:Y:S01]  /*9f70*/  @UP0 USHF.R.U32.HI UR34, URZ, UR21, UR23 ;  /* 0x000000153f220299 */ /* 0x000fe20008011617 */
[----:B------:R-:W-:Y:S01]  /*9f80*/  @UP0 ULDC UR14, c[0x0][0x388] ;  /* 0x0000e200000e0ab9 */ /* 0x000fe20000000800 */
[----:B------:R-:W-:Y:S01]  /*9f90*/  UMOV UR27, UR50 ;  /* 0x00000032001b7c82 */ /* 0x000fe20008000000 */
[----:B------:R-:W-:Y:S01]  /*9fa0*/  @UP1 ULDC.64 UR4, c[0x0][0x390] ;  /* 0x0000e40000041ab9 */ /* 0x000fe20000000a00 */
[----:B------:R-:W-:Y:S02]  /*9fb0*/  @UP0 USHF.R.U32.HI UR27, URZ, UR14, UR11 ;  /* 0x0000000e3f1b0299 */ /* 0x000fe4000801160b */
[----:B------:R-:W-:Y:S01]  /*9fc0*/  UIMAD.WIDE.U32 UR10, UR34, UR4, URZ ;  /* 0x00000004220a72a5 */ /* 0x000fe2000f8e003f */
[----:B------:R-:W-:Y:S01]  /*9fd0*/  UMOV UR17, UR19 ;  /* 0x0000001300117c82 */ /* 0x000fe20008000000 */
[----:B------:R-:W-:Y:S01]  /*9fe0*/  @UP0 ULDC UR12, c[0x0][0x384] ;  /* 0x0000e100000c0ab9 */ /* 0x000fe20000000800 */
[----:B------:R-:W-:Y:S02]  /*9ff0*/  @UP1 USHF.R.U32.HI UR17, URZ, UR7, UR13 ;  /* 0x000000073f111299 */ /* 0x000fe4000801160d */
[----:B------:R-:W-:Y:S01]  /*a000*/  UIMAD.WIDE.U32 UR12, UR54, UR12, URZ ;  /* 0x0000000c360c72a5 */ /* 0x000fe2000f8e003f */
[----:B------:R-:W-:Y:S01]  /*a010*/  @UP0 ULDC UR16, c[0x0][0x388] ;  /* 0x0000e20000100ab9 */ /* 0x000fe20000000800 */
[----:B------:R-:W-:Y:S01]  /*a020*/  UMOV UR41, UR54 ;  /* 0x0000003600297c82 */ /* 0x000fe20008000000 */
[----:B------:R-:W-:Y:S01]  /*a030*/  UMOV UR33, UR34 ;  /* 0x0000002200217c82 */ /* 0x000fe20008000000 */
[----:B------:R-:W-:Y:S01]  /*a040*/  @UP0 ULDC UR10, c[0x0][0x384] ;  /* 0x0000e100000a0ab9 */ /* 0x000fe20000000800 */
[----:B------:R-:W-:Y:S01]  /*a050*/  @UP1 ULDC.64 UR8, c[0x0][0x390] ;  /* 0x0000e40000081ab9 */ /* 0x000fe20000000a00 */
[----:B------:R-:W-:-:S02]  /*a060*/  @UP0 USHF.R.U32.HI UR41, URZ, UR16, UR13 ;  /* 0x000000103f290299 */ /* 0x000fc4000801160d */
[----:B------:R-:W-:Y:S02]  /*a070*/  @UP1 USHF.R.U32.HI UR33, URZ, UR5, UR11 ;  /* 0x000000053f211299 */ /* 0x000fe4000801160b */
[----:B------:R-:W-:Y:S01]  /*a080*/  UIMAD.WIDE.U32 UR10, UR55, UR10, URZ ;  /* 0x0000000a370a72a5 */ /* 0x000fe2000f8e003f */
[----:B------:R-:W-:Y:S01]  /*a090*/  @UP1 ULDC.64 UR6, c[0x0][0x390] ;  /* 0x0000e40000061ab9 */ /* 0x000fe20000000a00 */
[----:B------:R-:W-:Y:S01]  /*a0a0*/  UIMAD.WIDE.U32 UR22, UR27, UR8, URZ ;  /* 0x000000081b1672a5 */ /* 0x000fe2000f8e003f */
[----:B------:R-:W-:Y:S01]  /*a0b0*/  @UP0 ULDC UR16, c[0x0][0x388] ;  /* 0x0000e20000100ab9 */ /* 0x000fe20000000800 */
[----:B------:R-:W-:Y:S01]  /*a0c0*/  UIMAD.WIDE.U32 UR12, UR41, UR6, URZ ;  /* 0x00000006290c72a5 */ /* 0x000fe2000f8e003f */
[----:B------:R-:W-:Y:S01]  /*a0d0*/  UMOV UR37, UR55 ;  /* 0x0000003700257c82 */ /* 0x000fe20008000000 */
[----:B------:R-:W-:Y:S01]  /*a0e0*/  UMOV UR29, UR27 ;  /* 0x0000001b001d7c82 */ /* 0x000fe20008000000 */
[----:B------:R-:W-:Y:S02]  /*a0f0*/  @UP0 USHF.R.U32.HI UR37, URZ, UR16, UR11 ;  /* 0x000000103f250299 */ /* 0x000fe4000801160b */
[----:B------:R-:W-:Y:S01]  /*a100*/  @UP1 USHF.R.U32.HI UR29, URZ, UR9, UR23 ;  /* 0x000000093f1d1299 */ /* 0x000fe20008011617 */
[----:B------:R-:W-:Y:S01]  /*a110*/  UMOV UR28, UR41 ;  /* 0x00000029001c7c82 */ /* 0x000fe20008000000 */
[----:B------:R-:W-:Y:S01]  /*a120*/  @UP0 ULDC UR6, c[0x0][0x384] ;  /* 0x0000e10000060ab9 */ /* 0x000fe20000000800 */
[----:B------:R-:W-:Y:S01]  /*a130*/  @UP1 ULDC.64 UR8, c[0x0][0x390] ;  /* 0x0000e40000081ab9 */ /* 0x000fe20000000a00 */
[----:B------:R-:W-:-:S02]  /*a140*/  @UP1 USHF.R.U32.HI UR28, URZ, UR7, UR13 ;  /* 0x000000073f1c1299 */ /* 0x000fc4000801160d */
[----:B------:R-:W-:Y:S02]  /*a150*/  UIMAD.WIDE.U32 UR6, UR52, UR6, URZ ;  /* 0x00000006340672a5 */ /* 0x000fe4000f8e003f */
[----:B------:R-:W-:Y:S01]  /*a160*/  UIMAD.WIDE.U32 UR10, UR37, UR8, URZ ;  /* 0x00000008250a72a5 */ /* 0x000fe2000f8e003f */
[----:B------:R-:W-:Y:S01]  /*a170*/  R2UR UR8, R7 ;  /* 0x00000000070872ca */ /* 0x000fe200000e0000 */
[----:B------:R-:W-:Y:S01]  /*a180*/  @UP0 ULDC UR14, c[0x0][0x388] ;  /* 0x0000e200000e0ab9 */ /* 0x000fe20000000800 */
[----:B------:R-:W0:Y:S01]  /*a190*/  LDC.64 R6, c[0x0][0x3f8] ;  /* 0x0000fe00ff067b82 */ /* 0x000e220000000a00 */
[----:B------:R-:W-:Y:S01]  /*a1a0*/  UMOV UR35, UR52 ;  /* 0x0000003400237c82 */ /* 0x000fe20008000000 */
[----:B------:R-:W-:Y:S01]  /*a1b0*/  @UP0 USHF.R.U32.HI UR35, URZ, UR14, UR7 ;  /* 0x0000000e3f230299 */ /* 0x000fe20008011607 */
[----:B------:R-:W-:Y:S01]  /*a1c0*/  @UP1 ULDC.64 UR12, c[0x0][0x390] ;  /* 0x0000e400000c1ab9 */ /* 0x000fe20000000a00 */
[----:B------:R-:W-:Y:S02]  /*a1d0*/  UMOV UR36, UR37 ;  /* 0x0000002500247c82 */ /* 0x000fe40008000000 */
[----:B------:R-:W-:Y:S01]  /*a1e0*/  UIMAD.WIDE.U32 UR22, UR35, UR12, URZ ;  /* 0x0000000c231672a5 */ /* 0x000fe2000f8e003f */
[----:B------:R-:W-:Y:S01]  /*a1f0*/  R2UR UR12, R19 ;  /* 0x00000000130c72ca */ /* 0x000fe200000e0000 */
[----:B------:R-:W-:Y:S01]  /*a200*/  @UP1 USHF.R.U32.HI UR36, URZ, UR9, UR11 ;  /* 0x000000093f241299 */ /* 0x000fe2000801160b */
[----:B------:R-:W-:Y:S01]  /*a210*/  R2UR UR11, R5 ;  /* 0x00000000050b72ca */ /* 0x000fe200000e0000 */
[----:B------:R-:W-:Y:S01]  /*a220*/  UMOV UR32, UR35 ;  /* 0x0000002300207c82 */ /* 0x000fe20008000000 */
[----:B------:R-:W-:Y:S01]  /*a230*/  @UP1 USHF.R.U32.HI UR32, URZ, UR13, UR23 ;  /* 0x0000000d3f201299 */ /* 0x000fe20008011617 */
[----:B------:R-:W-:Y:S01]  /*a240*/  R2UR UR10, R12 ;  /* 0x000000000c0a72ca */ /* 0x000fe200000e0000 */
[----:B------:R-:W-:Y:S01]  /*a250*/  UIADD3 UR9, UR8, 0x30000, URZ ;  /* 0x0003000008097890 */ /* 0x000fe2000fffe03f */
[----:B------:R-:W-:Y:S01]  /*a260*/  ULDC UR23, c[0x0][0x398] ;  /* 0x0000e60000177ab9 */ /* 0x000fe20000000800 */
[----:B------:R-:W-:Y:S01]  /*a270*/  @UP0 ULDC UR4, c[0x0][0x384] ;  /* 0x0000e10000040ab9 */ /* 0x000fe20000000800 */
[----:B------:R-:W-:Y:S01]  /*a280*/  UISETP.NE.AND UP2, UPT, UR23, 0x1, UPT ;  /* 0x000000011700788c */ /* 0x000fe2000bf45270 */
[----:B------:R-:W-:Y:S01]  /*a290*/  UMOV UR45, UR24 ;  /* 0x00000018002d7c82 */ /* 0x000fe20008000000 */
[----:B------:R-:W-:-:S04]  /*a2a0*/  UIMAD.WIDE.U32 UR4, UR61, UR4, URZ ;  /* 0x000000043d0472a5 */ /* 0x000fc8000f8e003f */
[----:B------:R-:W-:Y:S01]  /*a2b0*/  ULEA UR8, UR11, UR12, 0xf ;  /* 0x0000000c0b087291 */ /* 0x000fe2000f8e783f */
[----:B0-----:R-:W-:Y:S01]  /*a2c0*/  IMAD R7, R11, R14, R7 ;  /* 0x0000000e0b077224 */ /* 0x001fe200078e0207 */
[----:B------:R-:W-:Y:S01]  /*a2d0*/  UMOV UR14, UR18 ;  /* 0x00000012000e7c82 */ /* 0x000fe20008000000 */
[----:B------:R-:W-:Y:S01]  /*a2e0*/  IMAD R6, R13, UR59, R6 ;  /* 0x0000003b0d067c24 */ /* 0x000fe2000f8e0206 */
[----:B------:R-:W-:Y:S01]  /*a2f0*/  @UP0 ULDC UR21, c[0x0][0x388] ;  /* 0x0000e20000150ab9 */ /* 0x000fe20000000800 */
[----:B------:R-:W-:Y:S01]  /*a300*/  @UP2 ULDC UR12, c[0x0][0x39c] ;  /* 0x0000e700000c2ab9 */ /* 0x000fe20000000800 */
[----:B------:R-:W-:Y:S01]  /*a310*/  @UP2 ULDC UR24, c[0x0][0x3a0] ;  /* 0x0000e80000182ab9 */ /* 0x000fe20000000800 */
[----:B------:R-:W-:Y:S01]  /*a320*/  UIMAD.WIDE.U32 UR12, UR18, UR12, URZ ;  /* 0x0000000c120c72a5 */ /* 0x000fe2000f8e003f */
[----:B------:R-:W-:Y:S01]  /*a330*/  IMAD.U32 R6, R7, 0x20, R6 ;  /* 0x0000002007067824 */ /* 0x000fe200078e0006 */
[----:B------:R-:W-:Y:S01]  /*a340*/  @UP2 ULDC UR22, c[0x0][0x39c] ;  /* 0x0000e70000162ab9 */ /* 0x000fe20000000800 */
[----:B------:R-:W-:Y:S01]  /*a350*/  UIADD3 UR11, -UR20, URZ, URZ ;  /* 0x0000003f140b7290 */ /* 0x000fe2000fffe13f */
[----:B------:R-:W-:Y:S01]  /*a360*/  R2UR UR59, R46 ;  /* 0x000000002e3b72ca */ /* 0x000fe200000e0000 */
[----:B------:R-:W-:Y:S01]  /*a370*/  @UP2 USHF.R.U32.HI UR14, URZ, UR24, UR13 ;  /* 0x000000183f0e2299 */ /* 0x000fe2000801160d */
[----:B------:R-:W-:Y:S01]  /*a380*/  IMAD.U32 R6, R15, 0x400, R6 ;  /* 0x000004000f067824 */ /* 0x000fe200078e0006 */
[----:B------:R-:W-:Y:S01]  /*a390*/  UMOV UR40, UR61 ;  /* 0x0000003d00287c82 */ /* 0x000fe20008000000 */
[----:B------:R-:W-:-:S02]  /*a3a0*/  UIMAD.WIDE.U32 UR12, UR17, UR22, URZ ;  /* 0x00000016110c72a5 */ /* 0x000fc4000f8e003f */
[----:B------:R-:W-:Y:S02]  /*a3b0*/  @UP0 USHF.R.U32.HI UR40, URZ, UR21, UR5 ;  /* 0x000000153f280299 */ /* 0x000fe40008011605 */
[----:B------:R-:W-:Y:S01]  /*a3c0*/  UIMAD UR11, UR15, UR11, UR39 ;  /* 0x0000000b0f0b72a4 */ /* 0x000fe2000f8e0227 */
[----:B------:R-:W-:Y:S01]  /*a3d0*/  R2UR UR39, R6 ;  /* 0x00000000062772ca */ /* 0x000fe200000e0000 */
[----:B------:R-:W-:Y:S01]  /*a3e0*/  @UP2 ULDC UR21, c[0x0][0x3a0] ;  /* 0x0000e80000152ab9 */ /* 0x000fe20000000800 */
[----:B------:R-:W-:Y:S01]  /*a3f0*/  UMOV UR22, UR17 ;  /* 0x0000001100167c82 */ /* 0x000fe20008000000 */
[----:B------:R-:W-:Y:S01]  /*a400*/  @UP2 USHF.R.U32.HI UR22, URZ, UR21, UR13 ;  /* 0x000000153f162299 */ /* 0x000fe2000801160d */
[----:B------:R-:W-:Y:S01]  /*a410*/  @UP1 ULDC.64 UR6, c[0x0][0x390] ;  /* 0x0000e40000061ab9 */ /* 0x000fe20000000a00 */
[----:B------:R-:W-:Y:S02]  /*a420*/  UIADD3 UR21, -UR14, URZ, URZ ;  /* 0x0000003f0e157290 */ /* 0x000fe4000fffe13f */
[----:B------:R-:W-:-:S02]  /*a430*/  UIMAD.WIDE.U32 UR4, UR40, UR6, URZ ;  /* 0x00000006280472a5 */ /* 0x000fc4000f8e003f */
[----:B------:R-:W-:Y:S02]  /*a440*/  UIADD3 UR13, -UR18, URZ, URZ ;  /* 0x0000003f120d7290 */ /* 0x000fe4000fffe13f */
[----:B------:R-:W-:Y:S02]  /*a450*/  UIMAD UR21, UR23, UR21, UR18 ;  /* 0x00000015171572a4 */ /* 0x000fe4000f8e0212 */
[----:B------:R-:W-:Y:S02]  /*a460*/  UIADD3 UR24, -UR19, URZ, URZ ;  /* 0x0000003f13187290 */ /* 0x000fe4000fffe13f */
[----:B------:R-:W-:Y:S02]  /*a470*/  UIADD3 UR12, -UR17, URZ, URZ ;  /* 0x0000003f110c7290 */ /* 0x000fe4000fffe13f */
[----:B------:R-:W-:Y:S01]  /*a480*/  UIADD3 UR18, -UR22, URZ, URZ ;  /* 0x0000003f16127290 */ /* 0x000fe2000fffe13f */
[----:B------:R-:W-:Y:S01]  /*a490*/  UMOV UR38, UR40 ;  /* 0x0000002800267c82 */ /* 0x000fe20008000000 */
[----:B------:R-:W-:-:S02]  /*a4a0*/  UIMAD UR13, UR31, UR13, UR20 ;  /* 0x0000000d1f0d72a4 */ /* 0x000fc4000f8e0214 */
[----:B------:R-:W-:Y:S02]  /*a4b0*/  @UP1 USHF.R.U32.HI UR38, URZ, UR7, UR5 ;  /* 0x000000073f261299 */ /* 0x000fe40008011605 */
[----:B------:R-:W-:Y:S01]  /*a4c0*/  UIADD3 UR56, UP3, UR42, 0xf0, URZ ;  /* 0x000000f02a387890 */ /* 0x000fe2000ff7e03f */
[----:B------:R-:W-:Y:S01]  /*a4d0*/  ULDC.64 UR6, c[0x0][0x3f0] ;  /* 0x0000fc0000067ab9 */ /* 0x000fe20000000a00 */
[----:B------:R-:W-:Y:S01]  /*a4e0*/  ULDC.64 UR4, c[0x0][0x3c0] ;  /* 0x0000f00000047ab9 */ /* 0x000fe20000000a00 */
[----:B------:R-:W-:Y:S02]  /*a4f0*/  UIMAD UR24, UR15, UR24, UR25 ;  /* 0x000000180f1872a4 */ /* 0x000fe4000f8e0219 */
[----:B------:R-:W-:Y:S02]  /*a500*/  UIMAD UR20, UR31, UR12, UR19 ;  /* 0x0000000c1f1472a4 */ /* 0x000fe4000f8e0213 */
[----:B------:R-:W-:Y:S01]  /*a510*/  UIMAD UR18, UR23, UR18, UR17 ;  /* 0x00000012171272a4 */ /* 0x000fe2000f8e0211 */
[----:B------:R-:W-:Y:S01]  /*a520*/  ULDC UR47, c[0x0][0x3ec] ;  /* 0x0000fb00002f7ab9 */ /* 0x000fe20000000800 */
[----:B------:R-:W-:-:S02]  /*a530*/  UIMAD UR12, UR13, UR5, UR6 ;  /* 0x000000050d0c72a4 */ /* 0x000fc4000f8e0206 */
[----:B------:R-:W-:Y:S02]  /*a540*/  USHF.L.U32 UR10, UR10, 0x6, URZ ;  /* 0x000000060a0a7899 */ /* 0x000fe4000800063f */
[----:B------:R-:W-:Y:S02]  /*a550*/  UIADD3.X UR57, URZ, UR43, URZ, UP3, !UPT ;  /* 0x0000002b3f397290 */ /* 0x000fe40009ffe43f */
[----:B------:R-:W-:Y:S02]  /*a560*/  UIMAD UR11, UR11, UR4, UR47 ;  /* 0x000000040b0b72a4 */ /* 0x000fe4000f8e022f */
[----:B------:R-:W-:Y:S02]  /*a570*/  UIMAD UR13, UR21, UR58, UR7 ;  /* 0x0000003a150d72a4 */ /* 0x000fe4000f8e0207 */
[----:B------:R-:W-:Y:S02]  /*a580*/  UPRMT UR39, UR39, 0x5410, URZ ;  /* 0x0000541027277896 */ /* 0x000fe4000800003f */
[----:B------:R-:W-:-:S02]  /*a590*/  UIADD3 UR16, UR8, 0x800, URZ ;  /* 0x0000080008107890 */ /* 0x000fc4000fffe03f */
[----:B------:R-:W-:Y:S02]  /*a5a0*/  UIMAD UR19, UR24, UR4, UR47 ;  /* 0x00000004181372a4 */ /* 0x000fe4000f8e022f */
[----:B------:R-:W-:Y:S02]  /*a5b0*/  UIMAD UR20, UR20, UR5, UR6 ;  /* 0x00000005141472a4 */ /* 0x000fe4000f8e0206 */
[----:B------:R-:W-:Y:S01]  /*a5c0*/  UIMAD UR21, UR18, UR58, UR7 ;  /* 0x0000003a121572a4 */ /* 0x000fe2000f8e0207 */
[----:B------:R0:W-:Y:S01]  /*a5d0*/  UTMALDG.5D.IM2COL [UR8], [UR56], UR39 ;  /* 0x00000008380073b4 */ /* 0x0001e20008060027 */
[----:B------:R-:W-:Y:S01]  /*a5e0*/  UMOV UR17, UR9 ;  /* 0x0000000900117c82 */ /* 0x000fe20008000000 */
[----:B------:R-:W-:Y:S01]  /*a5f0*/  UMOV UR18, UR10 ;  /* 0x0000000a00127c82 */ /* 0x000fe20008000000 */
[----:B------:R-:W-:Y:S01]  /*a600*/  @UP0 ULDC UR24, c[0x0][0x384] ;  /* 0x0000e10000180ab9 */ /* 0x000fe20000000800 */
[----:B------:R-:W-:Y:S01]  /*a610*/  @UP0 ULDC UR46, c[0x0][0x384] ;  /* 0x0000e100002e0ab9 */ /* 0x000fe20000000800 */
[----:B------:R-:W-:Y:S01]  /*a620*/  @UP2 ULDC UR43, c[0x0][0x39c] ;  /* 0x0000e700002b2ab9 */ /* 0x000fe20000000800 */
[----:B------:R-:W-:Y:S01]  /*a630*/  @UP2 ULDC UR42, c[0x0][0x3a0] ;  /* 0x0000e800002a2ab9 */ /* 0x000fe20000000800 */
[----:B------:R-:W-:Y:S01]  /*a640*/  UMOV UR44, UR60 ;  /* 0x0000003c002c7c82 */ /* 0x000fe20008000000 */
[----:B------:R1:W-:Y:S01]  /*a650*/  UTMALDG.5D.IM2COL [UR16], [UR56], UR39 ;  /* 0x00000010380073b4 */ /* 0x0003e20008060027 */
[----:B0-----:R-:W-:Y:S01]  /*a660*/  UIMAD.WIDE.U32 UR12, UR60, UR24, URZ ;  /* 0x000000183c0c72a5 */ /* 0x001fe2000f8e003f */
[----:B------:R-:W-:Y:S01]  /*a670*/  @UP0 ULDC UR14, c[0x0][0x388] ;  /* 0x0000e200000e0ab9 */ /* 0x000fe20000000800 */
[----:B------:R-:W-:Y:S01]  /*a680*/  @UP0 ULDC UR11, c[0x0][0x388] ;  /* 0x0000e200000b0ab9 */ /* 0x000fe20000000800 */
[----:B------:R-:W-:Y:S01]  /*a690*/  @UP1 ULDC.64 UR24, c[0x0][0x390] ;  /* 0x0000e40000181ab9 */ /* 0x000fe20000000a00 */
[----:B-1----:R-:W-:Y:S01]  /*a6a0*/  UIMAD.WIDE.U32 UR16, UR59, UR46, URZ ;  /* 0x0000002e3b1072a5 */ /* 0x002fe2000f8e003f */
[----:B------:R-:W-:Y:S01]  /*a6b0*/  R2UR UR59, R38 ;  /* 0x00000000263b72ca */ /* 0x000fe200000e0000 */
[----:B------:R-:W-:-:S02]  /*a6c0*/  UIMAD.WIDE.U32 UR18, UR30, UR43, URZ ;  /* 0x0000002b1e1272a5 */ /* 0x000fc4000f8e003f */
[----:B------:R-:W-:Y:S01]  /*a6d0*/  UMOV UR22, UR30 ;  /* 0x0000001e00167c82 */ /* 0x000fe20008000000 */
[----:B------:R-:W-:Y:S01]  /*a6e0*/  @UP0 UMOV UR46, UR13 ;  /* 0x0000000d002e0c82 */ /* 0x000fe20008000000 */
[----:B------:R-:W-:Y:S02]  /*a6f0*/  @UP2 USHF.R.U32.HI UR22, URZ, UR42, UR19 ;  /* 0x0000002a3f162299 */ /* 0x000fe40008011613 */
[----:B------:R-:W-:Y:S02]  /*a700*/  @UP0 USHF.R.U32.HI UR44, URZ, UR14, UR46 ;  /* 0x0000000e3f2c0299 */ /* 0x000fe4000801162e */
[----:B------:R-:W-:Y:S02]  /*a710*/  @UP0 USHF.R.U32.HI UR45, URZ, UR11, UR17 ;  /* 0x0000000b3f2d0299 */ /* 0x000fe40008011611 */
[----:B------:R-:W-:Y:S02]  /*a720*/  UIADD3 UR11, -UR26, URZ, URZ ;  /* 0x0000003f1a0b7290 */ /* 0x000fe4000fffe13f */
[----:B------:R-:W-:-:S02]  /*a730*/  UIADD3 UR14, -UR30, URZ, URZ ;  /* 0x0000003f1e0e7290 */ /* 0x000fc4000fffe13f */
[----:B------:R-:W-:Y:S02]  /*a740*/  UIADD3 UR17, -UR22, URZ, URZ ;  /* 0x0000003f16117290 */ /* 0x000fe4000fffe13f */
[----:B------:R-:W-:Y:S02]  /*a750*/  UIMAD UR19, UR15, UR11, UR59 ;  /* 0x0000000b0f1372a4 */ /* 0x000fe4000f8e023b */
[----:B------:R-:W-:Y:S02]  /*a760*/  UIMAD UR14, UR31, UR14, UR26 ;  /* 0x0000000e1f0e72a4 */ /* 0x000fe4000f8e021a */
[----:B------:R-:W-:Y:S02]  /*a770*/  UIMAD UR17, UR23, UR17, UR30 ;  /* 0x00000011171172a4 */ /* 0x000fe4000f8e021e */
[----:B------:R-:W-:Y:S02]  /*a780*/  UIMAD.WIDE.U32 UR42, UR44, UR24, URZ ;  /* 0x000000182c2a72a5 */ /* 0x000fe4000f8e003f */
[----:B------:R-:W-:-:S02]  /*a790*/  UIADD3 UR16, UR8, 0x1000, URZ ;  /* 0x0000100008107890 */ /* 0x000fc4000fffe03f */
[----:B------:R-:W-:Y:S02]  /*a7a0*/  UIMAD UR19, UR19, UR4, UR47 ;  /* 0x00000004131372a4 */ /* 0x000fe4000f8e022f */
[----:B------:R-:W-:Y:S01]  /*a7b0*/  UIMAD UR20, UR14, UR5, UR6 ;  /* 0x000000050e1472a4 */ /* 0x000fe2000f8e0206 */
[----:B------:R-:W-:Y:S01]  /*a7c0*/  R2UR UR42, R39 ;  /* 0x00000000272a72ca */ /* 0x000fe200000e0000 */
[----:B------:R-:W-:Y:S01]  /*a7d0*/  UIMAD UR21, UR17, UR58, UR7 ;  /* 0x0000003a111572a4 */ /* 0x000fe2000f8e0207 */
[----:B------:R-:W-:Y:S02]  /*a7e0*/  @UP1 ULDC.64 UR12, c[0x0][0x390] ;  /* 0x0000e400000c1ab9 */ /* 0x000fe40000000a00 */
[----:B------:R-:W-:Y:S01]  /*a7f0*/  UMOV UR17, UR9 ;  /* 0x0000000900117c82 */ /* 0x000fe20008000000 */
[----:B------:R-:W-:Y:S01]  /*a800*/  UMOV UR18, UR10 ;  /* 0x0000000a00127c82 */ /* 0x000fe20008000000 */
[----:B------:R-:W-:Y:S01]  /*a810*/  UIMAD.WIDE.U32 UR46, UR45, UR12, URZ ;  /* 0x0000000c2d2e72a5 */ /* 0x000fe2000f8e003f */
[----:B------:R-:W-:Y:S01]  /*a820*/  @UP2 ULDC UR24, c[0x0][0x39c] ;  /* 0x0000e70000182ab9 */ /* 0x000fe20000000800 */
[----:B------:R-:W-:-:S02]  /*a830*/  @UP2 ULDC UR26, c[0x0][0x39c] ;  /* 0x0000e700001a2ab9 */ /* 0x000fc40000000800 */
[----:B------:R0:W-:Y:S01]  /*a840*/  UTMALDG.5D.IM2COL [UR16], [UR56], UR39 ;  /* 0x00000010380073b4 */ /* 0x0001e20008060027 */
[----:B------:R-:W-:Y:S01]  /*a850*/  @UP2 ULDC UR14, c[0x0][0x3a0] ;  /* 0x0000e800000e2ab9 */ /* 0x000fe20000000800 */
[----:B------:R-:W-:Y:S01]  /*a860*/  UMOV UR12, UR45 ;  /* 0x0000002d000c7c82 */ /* 0x000fe20008000000 */
[----:B------:R-:W-:Y:S01]  /*a870*/  UMOV UR30, UR29 ;  /* 0x0000001d001e7c82 */ /* 0x000fe20008000000 */
[----:B------:R-:W-:Y:S01]  /*a880*/  @UP1 USHF.R.U32.HI UR12, URZ, UR13, UR47 ;  /* 0x0000000d3f0c1299 */ /* 0x000fe2000801162f */
[----:B------:R-:W-:Y:S01]  /*a890*/  R2UR UR47, R40 ;  /* 0x00000000282f72ca */ /* 0x000fe200000e0000 */
[----:B------:R-:W-:Y:S01]  /*a8a0*/  UMOV UR11, UR44 ;  /* 0x0000002c000b7c82 */ /* 0x000fe20008000000 */
[----:B------:R-:W-:Y:S01]  /*a8b0*/  @UP2 ULDC UR13, c[0x0][0x3a0] ;  /* 0x0000e800000d2ab9 */ /* 0x000fe20000000800 */
[----:B------:R-:W-:Y:S01]  /*a8c0*/  @UP1 USHF.R.U32.HI UR11, URZ, UR25, UR43 ;  /* 0x000000193f0b1299 */ /* 0x000fe2000801162b */
[----:B------:R-:W-:Y:S02]  /*a8d0*/  R2UR UR46, R42 ;  /* 0x000000002a2e72ca */ /* 0x000fe400000e0000 */
[----:B------:R-:W-:Y:S01]  /*a8e0*/  ULDC UR43, c[0x0][0x3ec] ;  /* 0x0000fb00002b7ab9 */ /* 0x000fe20000000800 */
[----:B------:R-:W-:Y:S01]  /*a8f0*/  UMOV UR25, UR9 ;  /* 0x0000000900197c82 */ /* 0x000fe20008000000 */
[----:B------:R-:W-:-:S05]  /*a900*/  MOV R15, UR42 ;  /* 0x0000002a000f7c02 */ /* 0x000fca0008000f00 */
[----:B------:R-:W-:Y:S01]  /*a910*/  MOV R6, UR47 ;  /* 0x0000002f00067c02 */ /* 0x000fe20008000f00 */
[----:B0-----:R-:W-:Y:S02]  /*a920*/  UIMAD.WIDE.U32 UR18, UR29, UR24, URZ ;  /* 0x000000181d1272a5 */ /* 0x001fe4000f8e003f */
[----:B------:R-:W-:Y:S02]  /*a930*/  UIMAD.WIDE.U32 UR16, UR28, UR26, URZ ;  /* 0x0000001a1c1072a5 */ /* 0x000fe4000f8e003f */
[----:B------:R-:W-:Y:S02]  /*a940*/  @UP2 USHF.R.U32.HI UR30, URZ, UR14, UR19 ;  /* 0x0000000e3f1e2299 */ /* 0x000fe40008011613 */
[----:B------:R-:W-:Y:S01]  /*a950*/  UIADD3 UR14, -UR27, URZ, URZ ;  /* 0x0000003f1b0e7290 */ /* 0x000fe2000fffe13f */
[----:B------:R-:W-:Y:S01]  /*a960*/  UMOV UR22, UR28 ;  /* 0x0000001c00167c82 */ /* 0x000fe20008000000 */
[----:B------:R-:W-:Y:S02]  /*a970*/  @UP2 USHF.R.U32.HI UR22, URZ, UR13, UR17 ;  /* 0x0000000d3f162299 */ /* 0x000fe40008011611 */
[----:B------:R-:W-:-:S02]  /*a980*/  UIADD3 UR13, -UR29, URZ, URZ ;  /* 0x0000003f1d0d7290 */ /* 0x000fc4000fffe13f */
[----:B------:R-:W-:Y:S02]  /*a990*/  UIADD3 UR16, -UR30, URZ, URZ ;  /* 0x0000003f1e107290 */ /* 0x000fe4000fffe13f */
[----:B------:R-:W-:Y:S02]  /*a9a0*/  UIMAD UR14, UR15, UR14, UR42 ;  /* 0x0000000e0f0e72a4 */ /* 0x000fe4000f8e022a */
[----:B------:R-:W-:Y:S02]  /*a9b0*/  UIMAD UR13, UR31, UR13, UR27 ;  /* 0x0000000d1f0d72a4 */ /* 0x000fe4000f8e021b */
[----:B------:R-:W-:Y:S02]  /*a9c0*/  UIMAD UR29, UR23, UR16, UR29 ;  /* 0x00000010171d72a4 */ /* 0x000fe4000f8e021d */
[----:B------:R-:W-:Y:S02]  /*a9d0*/  UIMAD UR27, UR14, UR4, UR43 ;  /* 0x000000040e1b72a4 */ /* 0x000fe4000f8e022b */
[----:B------:R-:W-:-:S02]  /*a9e0*/  UIADD3 UR21, -UR22, URZ, URZ ;  /* 0x0000003f16157290 */ /* 0x000fc4000fffe13f */
[----:B------:R-:W-:Y:S02]  /*a9f0*/  UIADD3 UR16, -UR41, URZ, URZ ;  /* 0x0000003f29107290 */ /* 0x000fe4000fffe13f */
[----:B------:R-:W-:Y:S02]  /*aa00*/  UIADD3 UR14, -UR28, URZ, URZ ;  /* 0x0000003f1c0e7290 */ /* 0x000fe4000fffe13f */
[----:B------:R-:W-:Y:S02]  /*aa10*/  UIMAD UR21, UR23, UR21, UR28 ;  /* 0x00000015171572a4 */ /* 0x000fe4000f8e021c */
[----:B------:R-:W-:Y:S01]  /*aa20*/  UIMAD UR19, UR15, UR16, UR47 ;  /* 0x000000100f1372a4 */ /* 0x000fe2000f8e022f */
[----:B------:R-:W-:Y:S01]  /*aa30*/  R2UR UR47, R6 ;  /* 0x00000000062f72ca */ /* 0x000fe200000e0000 */
[----:B------:R-:W-:Y:S01]  /*aa40*/  UIMAD UR14, UR31, UR14, UR41 ;  /* 0x0000000e1f0e72a4 */ /* 0x000fe2000f8e0229 */
[----:B------:R-:W-:Y:S01]  /*aa50*/  R2UR UR41, R41 ;  /* 0x00000000292972ca */ /* 0x000fe200000e0000 */
[----:B------:R-:W-:-:S02]  /*aa60*/  UIADD3 UR24, UR8, 0x1800, URZ ;  /* 0x0000180008187890 */ /* 0x000fc4000fffe03f */
[----:B------:R-:W-:Y:S02]  /*aa70*/  UIMAD UR28, UR13, UR5, UR6 ;  /* 0x000000050d1c72a4 */ /* 0x000fe4000f8e0206 */
[----:B------:R-:W-:Y:S02]  /*aa80*/  UIMAD UR29, UR29, UR58, UR7 ;  /* 0x0000003a1d1d72a4 */ /* 0x000fe4000f8e0207 */
[----:B------:R-:W-:Y:S02]  /*aa90*/  UIADD3 UR16, UR8, 0x2000, URZ ;  /* 0x0000200008107890 */ /* 0x000fe4000fffe03f */
[----:B------:R-:W-:Y:S02]  /*aaa0*/  UIMAD UR19, UR19, UR4, UR43 ;  /* 0x00000004131372a4 */ /* 0x000fe4000f8e022b */
[----:B------:R-:W-:Y:S02]  /*aab0*/  UIMAD UR20, UR14, UR5, UR6 ;  /* 0x000000050e1472a4 */ /* 0x000fe4000f8e0206 */
[----:B------:R-:W-:Y:S01]  /*aac0*/  UIMAD UR21, UR21, UR58, UR7 ;  /* 0x0000003a151572a4 */ /* 0x000fe2000f8e0207 */
[----:B------:R-:W-:Y:S01]  /*aad0*/  UMOV UR26, UR10 ;  /* 0x0000000a001a7c82 */ /* 0x000fe20008000000 */
[----:B------:R-:W-:Y:S01]  /*aae0*/  UMOV UR17, UR9 ;  /* 0x0000000900117c82 */ /* 0x000fe20008000000 */
[----:B------:R0:W-:Y:S01]  /*aaf0*/  UTMALDG.5D.IM2COL [UR24], [UR56], UR39 ;  /* 0x00000018380073b4 */ /* 0x0001e20008060027 */
[----:B------:R-:W-:Y:S01]  /*ab00*/  UMOV UR18, UR10 ;  /* 0x0000000a00127c82 */ /* 0x000fe20008000000 */
[----:B------:R-:W-:Y:S01]  /*ab10*/  @UP2 ULDC UR14, c[0x0][0x3a0] ;  /* 0x0000e800000e2ab9 */ /* 0x000fe20000000800 */
[----:B------:R-:W-:Y:S01]  /*ab20*/  @UP2 ULDC UR13, c[0x0][0x3a0] ;  /* 0x0000e800000d2ab9 */ /* 0x000fe20000000800 */
[----:B------:R-:W-:-:S02]  /*ab30*/  UIADD3 UR42, UR10, 0x20, URZ ;  /* 0x000000200a2a7890 */ /* 0x000fc4000fffe03f */
[----:B------:R1:W-:Y:S01]  /*ab40*/  UTMALDG.5D.IM2COL [UR16], [UR56], UR39 ;  /* 0x00000010380073b4 */ /* 0x0003e20008060027 */
[----:B0-----:R-:W-:Y:S01]  /*ab50*/  @UP2 ULDC UR25, c[0x0][0x39c] ;  /* 0x0000e70000192ab9 */ /* 0x001fe20000000800 */
[----:B------:R-:W-:Y:S01]  /*ab60*/  @UP2 ULDC UR26, c[0x0][0x39c] ;  /* 0x0000e700001a2ab9 */ /* 0x000fe20000000800 */
[----:B------:R-:W-:Y:S01]  /*ab70*/  UMOV UR30, UR33 ;  /* 0x00000021001e7c82 */ /* 0x000fe20008000000 */
[----:B------:R-:W-:Y:S02]  /*ab80*/  UIADD3 UR24, UR8, 0x2800, URZ ;  /* 0x0000280008187890 */ /* 0x000fe4000fffe03f */
[----:B-1----:R-:W-:Y:S02]  /*ab90*/  UIMAD.WIDE.U32 UR18, UR33, UR25, URZ ;  /* 0x00000019211272a5 */ /* 0x002fe4000f8e003f */
[----:B------:R-:W-:Y:S02]  /*aba0*/  UIMAD.WIDE.U32 UR16, UR32, UR26, URZ ;  /* 0x0000001a201072a5 */ /* 0x000fe4000f8e003f */
[----:B------:R-:W-:Y:S01]  /*abb0*/  UMOV UR22, UR32 ;  /* 0x0000002000167c82 */ /* 0x000fe20008000000 */
[----:B------:R-:W-:-:S02]  /*abc0*/  UIADD3 UR20, -UR34, URZ, URZ ;  /* 0x0000003f22147290 */ /* 0x000fc4000fffe13f */
[----:B------:R-:W-:Y:S01]  /*abd0*/  @UP2 UMOV UR26, UR19 ;  /* 0x00000013001a2c82 */ /* 0x000fe20008000000 */
[----:B------:R-:W-:Y:S02]  /*abe0*/  @UP2 USHF.R.U32.HI UR22, URZ, UR13, UR17 ;  /* 0x0000000d3f162299 */ /* 0x000fe40008011611 */
[----:B------:R-:W-:Y:S02]  /*abf0*/  @UP2 USHF.R.U32.HI UR30, URZ, UR14, UR26 ;  /* 0x0000000e3f1e2299 */ /* 0x000fe4000801161a */
[----:B------:R-:W-:Y:S02]  /*ac00*/  UIADD3 UR14, -UR35, URZ, URZ ;  /* 0x0000003f230e7290 */ /* 0x000fe4000fffe13f */
[----:B------:R-:W-:Y:S02]  /*ac10*/  UIADD3 UR13, -UR33, URZ, URZ ;  /* 0x0000003f210d7290 */ /* 0x000fe4000fffe13f */
[----:B------:R-:W-:Y:S01]  /*ac20*/  UIMAD UR14, UR15, UR14, UR46 ;  /* 0x0000000e0f0e72a4 */ /* 0x000fe2000f8e022e */
[----:B------:R-:W-:Y:S01]  /*ac30*/  R2UR UR46, R48 ;  /* 0x00000000302e72ca */ /* 0x000fe200000e0000 */
[----:B------:R-:W-:-:S02]  /*ac40*/  UIADD3 UR17, -UR30, URZ, URZ ;  /* 0x0000003f1e117290 */ /* 0x000fc4000fffe13f */
[----:B------:R-:W-:Y:S02]  /*ac50*/  UIMAD UR19, UR14, UR4, UR43 ;  /* 0x000000040e1372a4 */ /* 0x000fe4000f8e022b */
[----:B------:R-:W-:Y:S02]  /*ac60*/  UIMAD UR28, UR31, UR13, UR34 ;  /* 0x0000000d1f1c72a4 */ /* 0x000fe4000f8e0222 */
[----:B------:R-:W-:Y:S01]  /*ac70*/  UIMAD UR20, UR15, UR20, UR41 ;  /* 0x000000140f1472a4 */ /* 0x000fe2000f8e0229 */
[----:B------:R-:W-:Y:S01]  /*ac80*/  R2UR UR41, R44 ;  /* 0x000000002c2972ca */ /* 0x000fe200000e0000 */
[----:B------:R-:W-:Y:S01]  /*ac90*/  UIMAD UR17, UR23, UR17, UR33 ;  /* 0x00000011171172a4 */ /* 0x000fe2000f8e0221 */
[----:B------:R-:W-:Y:S01]  /*aca0*/  R2UR UR33, R45 ;  /* 0x000000002d2172ca */ /* 0x000fe200000e0000 */
[----:B------:R-:W-:Y:S02]  /*acb0*/  UIADD3 UR13, -UR32, URZ, URZ ;  /* 0x0000003f200d7290 */ /* 0x000fe4000fffe13f */
[----:B------:R-:W-:Y:S01]  /*acc0*/  UIADD3 UR14, -UR22, URZ, URZ ;  /* 0x0000003f160e7290 */ /* 0x000fe2000fffe13f */
[----:B------:R-:W-:Y:S01]  /*acd0*/  MOV R7, UR46 ;  /* 0x0000002e00077c02 */ /* 0x000fe20008000f00 */
[----:B------:R-:W-:Y:S01]  /*ace0*/  UIMAD UR27, UR20, UR4, UR43 ;  /* 0x00000004141b72a4 */ /* 0x000fe2000f8e022b */
[----:B------:R-:W-:Y:S01]  /*acf0*/  R2UR UR43, R43 ;  /* 0x000000002b2b72ca */ /* 0x000fe200000e0000 */
[----:B------:R-:W-:-:S02]  /*ad00*/  UIMAD UR28, UR28, UR5, UR6 ;  /* 0x000000051c1c72a4 */ /* 0x000fc4000f8e0206 */
[----:B------:R-:W-:Y:S02]  /*ad10*/  UIMAD UR29, UR17, UR58, UR7 ;  /* 0x0000003a111d72a4 */ /* 0x000fe4000f8e0207 */
[----:B------:R-:W-:Y:S02]  /*ad20*/  UIMAD UR13, UR31, UR13, UR35 ;  /* 0x0000000d1f0d72a4 */ /* 0x000fe4000f8e0223 */
[----:B------:R-:W-:Y:S02]  /*ad30*/  UIMAD UR14, UR23, UR14, UR32 ;  /* 0x0000000e170e72a4 */ /* 0x000fe4000f8e0220 */
[----:B------:R-:W-:Y:S02]  /*ad40*/  UIADD3 UR16, UR8, 0x3000, URZ ;  /* 0x0000300008107890 */ /* 0x000fe4000fffe03f */
[----:B------:R-:W-:Y:S02]  /*ad50*/  UIMAD UR20, UR13, UR5, UR6 ;  /* 0x000000050d1472a4 */ /* 0x000fe4000f8e0206 */
[----:B------:R-:W-:Y:S01]  /*ad60*/  UIMAD UR21, UR14, UR58, UR7 ;  /* 0x0000003a0e1572a4 */ /* 0x000fe2000f8e0207 */
[----:B------:R-:W-:Y:S01]  /*ad70*/  UMOV UR25, UR9 ;  /* 0x0000000900197c82 */ /* 0x000fe20008000000 */
[----:B------:R-:W-:Y:S01]  /*ad80*/  UMOV UR26, UR10 ;  /* 0x0000000a001a7c82 */ /* 0x000fe20008000000 */
[----:B------:R-:W-:Y:S01]  /*ad90*/  UMOV UR17, UR9 ;  /* 0x0000000900117c82 */ /* 0x000fe20008000000 */
[----:B------:R0:W-:Y:S01]  /*ada0*/  UTMALDG.5D.IM2COL [UR24], [UR56], UR39 ;  /* 0x00000018380073b4 */ /* 0x0001e20008060027 */
[----:B------:R-:W-:Y:S01]  /*adb0*/  UMOV UR18, UR10 ;  /* 0x0000000a00127c82 */ /* 0x000fe20008000000 */
[----:B------:R-:W-:Y:S01]  /*adc0*/  @UP2 ULDC UR14, c[0x0][0x3a0] ;  /* 0x0000e800000e2ab9 */ /* 0x000fe20000000800 */
[----:B------:R-:W-:Y:S01]  /*add0*/  ULDC UR35, c[0x0][0x3ec] ;  /* 0x0000fb0000237ab9 */ /* 0x000fe20000000800 */
[----:B------:R-:W-:Y:S01]  /*ade0*/  @UP2 ULDC UR13, c[0x0][0x3a0] ;  /* 0x0000e800000d2ab9 */ /* 0x000fe20000000800 */
[----:B------:R-:W-:Y:S01]  /*adf0*/  @UP0 ULDC UR32, c[0x0][0x384] ;  /* 0x0000e10000200ab9 */ /* 0x000fe20000000800 */
[----:B------:R1:W-:Y:S01]  /*ae00*/  UTMALDG.5D.IM2COL [UR16], [UR56], UR39 ;  /* 0x00000010380073b4 */ /* 0x0003e20008060027 */
[----:B0-----:R-:W-:Y:S01]  /*ae10*/  UIADD3 UR30, -UR37, URZ, URZ ;  /* 0x0000003f251e7290 */ /* 0x001fe2000fffe13f */
[----:B------:R-:W-:Y:S01]  /*ae20*/  @UP2 ULDC UR28, c[0x0][0x39c] ;  /* 0x0000e700001c2ab9 */ /* 0x000fe20000000800 */
[----:B------:R-:W-:Y:S01]  /*ae30*/  @UP2 ULDC UR27, c[0x0][0x39c] ;  /* 0x0000e700001b2ab9 */ /* 0x000fe20000000800 */
[----:B------:R-:W-:-:S02]  /*ae40*/  UIADD3 UR29, -UR40, URZ, URZ ;  /* 0x0000003f281d7290 */ /* 0x000fc4000fffe13f */
[----:B------:R-:W-:Y:S02]  /*ae50*/  UIADD3 UR24, UR8, 0x3800, URZ ;  /* 0x0000380008187890 */ /* 0x000fe4000fffe03f */
[----:B-1----:R-:W-:Y:S02]  /*ae60*/  UIMAD.WIDE.U32 UR18, UR36, UR28, URZ ;  /* 0x0000001c241272a5 */ /* 0x002fe4000f8e003f */
[----:B------:R-:W-:Y:S01]  /*ae70*/  UIMAD UR22, UR15, UR30, UR43 ;  /* 0x0000001e0f1672a4 */ /* 0x000fe2000f8e022b */
[----:B------:R-:W-:Y:S01]  /*ae80*/  R2UR UR43, R49 ;  /* 0x00000000312b72ca */ /* 0x000fe200000e0000 */
[----:B------:R-:W-:Y:S01]  /*ae90*/  UIMAD.WIDE.U32 UR20, UR38, UR27, URZ ;  /* 0x0000001b261472a5 */ /* 0x000fe2000f8e003f */
[----:B------:R-:W-:Y:S01]  /*aea0*/  UMOV UR30, UR36 ;  /* 0x00000024001e7c82 */ /* 0x000fe20008000000 */
[----:B------:R-:W-:Y:S02]  /*aeb0*/  @UP2 USHF.R.U32.HI UR30, URZ, UR14, UR19 ;  /* 0x0000000e3f1e2299 */ /* 0x000fe40008011613 */
[----:B------:R-:W-:-:S02]  /*aec0*/  UIADD3 UR14, -UR36, URZ, URZ ;  /* 0x0000003f240e7290 */ /* 0x000fc4000fffe13f */
[----:B------:R-:W-:Y:S02]  /*aed0*/  UIMAD UR27, UR22, UR4, UR35 ;  /* 0x00000004161b72a4 */ /* 0x000fe4000f8e0223 */
[----:B------:R-:W-:Y:S01]  /*aee0*/  UIMAD UR14, UR31, UR14, UR37 ;  /* 0x0000000e1f0e72a4 */ /* 0x000fe2000f8e0225 */
[----:B------:R-:W-:Y:S01]  /*aef0*/  R2UR UR37, R46 ;  /* 0x000000002e2572ca */ /* 0x000fe200000e0000 */
[----:B------:R-:W-:Y:S01]  /*af00*/  UMOV UR22, UR38 ;  /* 0x0000002600167c82 */ /* 0x000fe20008000000 */
[----:B------:R-:W-:Y:S01]  /*af10*/  @UP2 USHF.R.U32.HI UR22, URZ, UR13, UR21 ;  /* 0x0000000d3f162299 */ /* 0x000fe20008011615 */
[----:B------:R-:W-:Y:S01]  /*af20*/  MOV R14, UR43 ;  /* 0x0000002b000e7c02 */ /* 0x000fe20008000f00 */
[----:B------:R-:W-:Y:S01]  /*af30*/  UIMAD UR17, UR15, UR29, UR41 ;  /* 0x0000001d0f1172a4 */ /* 0x000fe2000f8e0229 */
[----:B------:R-:W-:Y:S01]  /*af40*/  R2UR UR41, R47 ;  /* 0x000000002f2972ca */ /* 0x000fe200000e0000 */
[----:B------:R-:W-:Y:S02]  /*af50*/  UIADD3 UR29, -UR30, URZ, URZ ;  /* 0x0000003f1e1d7290 */ /* 0x000fe4000fffe13f */
[----:B------:R-:W-:-:S02]  /*af60*/  UIMAD UR28, UR14, UR5, UR6 ;  /* 0x000000050e1c72a4 */ /* 0x000fc4000f8e0206 */
[----:B------:R-:W-:Y:S02]  /*af70*/  UIADD3 UR13, -UR38, URZ, URZ ;  /* 0x0000003f260d7290 */ /* 0x000fe4000fffe13f */
[----:B------:R-:W-:Y:S02]  /*af80*/  UIADD3 UR14, -UR22, URZ, URZ ;  /* 0x0000003f160e7290 */ /* 0x000fe4000fffe13f */
[----:B------:R-:W-:Y:S01]  /*af90*/  UIMAD UR29, UR23, UR29, UR36 ;  /* 0x0000001d171d72a4 */ /* 0x000fe2000f8e0224 */
[----:B------:R-:W-:Y:S01]  /*afa0*/  R2UR UR36, R47 ;  /* 0x000000002f2472ca */ /* 0x000fe200000e0000 */
[----:B------:R-:W-:Y:S02]  /*afb0*/  UIMAD UR13, UR31, UR13, UR40 ;  /* 0x0000000d1f0d72a4 */ /* 0x000fe4000f8e0228 */
[----:B------:R-:W-:Y:S01]  /*afc0*/  UIMAD UR14, UR23, UR14, UR38 ;  /* 0x0000000e170e72a4 */ /* 0x000fe2000f8e0226 */
[----:B------:R-:W-:Y:S01]  /*afd0*/  R2UR UR38, R50 ;  /* 0x00000000322672ca */ /* 0x000fe200000e0000 */
[----:B------:R-:W-:Y:S01]  /*afe0*/  UIMAD UR29, UR29, UR58, UR7 ;  /* 0x0000003a1d1d72a4 */ /* 0x000fe2000f8e0207 */
[----:B------:R-:W-:Y:S01]  /*aff0*/  MOV R16, UR41 ;  /* 0x0000002900107c02 */ /* 0x000fe20008000f00 */
[----:B------:R-:W-:-:S02]  /*b000*/  UIADD3 UR16, UR8, 0x4000, URZ ;  /* 0x0000400008107890 */ /* 0x000fc4000fffe03f */
[----:B------:R-:W-:Y:S02]  /*b010*/  UIMAD UR19, UR17, UR4, UR35 ;  /* 0x00000004111372a4 */ /* 0x000fe4000f8e0223 */
[----:B------:R-:W-:Y:S02]  /*b020*/  UIMAD UR20, UR13, UR5, UR6 ;  /* 0x000000050d1472a4 */ /* 0x000fe4000f8e0206 */
[----:B------:R-:W-:Y:S01]  /*b030*/  UIMAD UR21, UR14, UR58, UR7 ;  /* 0x0000003a0e1572a4 */ /* 0x000fe2000f8e0207 */
[----:B------:R0:W-:Y:S01]  /*b040*/  UTMALDG.5D.IM2COL [UR24], [UR56], UR39 ;  /* 0x00000018380073b4 */ /* 0x0001e20008060027 */
[----:B------:R-:W-:Y:S01]  /*b050*/  UMOV UR17, UR9 ;  /* 0x0000000900117c82 */ /* 0x000fe20008000000 */
[----:B------:R-:W-:Y:S01]  /*b060*/  UMOV UR18, UR10 ;  /* 0x0000000a00127c82 */ /* 0x000fe20008000000 */
[----:B------:R-:W-:Y:S01]  /*b070*/  UMOV UR13, UR46 ;  /* 0x0000002e000d7c82 */ /* 0x000fe20008000000 */
[----:B------:R-:W-:Y:S01]  /*b080*/  UMOV UR14, UR41 ;  /* 0x00000029000e7c82 */ /* 0x000fe20008000000 */
[----:B------:R-:W-:-:S03]  /*b090*/  UIADD3 UR40, UR8, 0x400, URZ ;  /* 0x0000040008287890 */ /* 0x000fc6000fffe03f */
[----:B------:R1:W-:Y:S01]  /*b0a0*/  UTMALDG.5D.IM2COL [UR16], [UR56], UR39 ;  /* 0x00000010380073b4 */ /* 0x0003e20008060027 */
[----:B0-----:R-:W-:Y:S01]  /*b0b0*/  @UP2 ULDC UR29, c[0x0][0x39c] ;  /* 0x0000e700001d2ab9 */ /* 0x001fe20000000800 */
[----:B------:R-:W-:Y:S01]  /*b0c0*/  @UP2 ULDC UR28, c[0x0][0x3a0] ;  /* 0x0000e800001c2ab9 */ /* 0x000fe20000000800 */
[----:B------:R-:W-:Y:S01]  /*b0d0*/  @UP0 ULDC UR30, c[0x0][0x388] ;  /* 0x0000e200001e0ab9 */ /* 0x000fe20000000800 */
[----:B------:R-:W-:Y:S01]  /*b0e0*/  @UP1 ULDC.64 UR24, c[0x0][0x390] ;  /* 0x0000e40000181ab9 */ /* 0x000fe20000000a00 */
[----:B------:R-:W-:Y:S01]  /*b0f0*/  @UP1 ULDC.64 UR26, c[0x0][0x390] ;  /* 0x0000e400001a1ab9 */ /* 0x000fe20000000a00 */
[----:B-1----:R-:W-:Y:S01]  /*b100*/  UIMAD.WIDE.U32 UR16, UR41, UR32, URZ ;  /* 0x00000020291072a5 */ /* 0x002fe2000f8e003f */
[----:B------:R-:W-:Y:S02]  /*b110*/  @UP0 ULDC UR22, c[0x0][0x388] ;  /* 0x0000e20000160ab9 */ /* 0x000fe40000000800 */
[----:B------:R-:W-:Y:S01]  /*b120*/  @UP0 ULDC UR32, c[0x0][0x384] ;  /* 0x0000e10000200ab9 */ /* 0x000fe20000000800 */
[----:B------:R-:W-:-:S02]  /*b130*/  UIMAD.WIDE.U32 UR18, UR11, UR29, URZ ;  /* 0x0000001d0b1272a5 */ /* 0x000fc4000f8e003f */
[----:B------:R-:W-:Y:S02]  /*b140*/  UIMAD.WIDE.U32 UR20, UR46, UR32, URZ ;  /* 0x000000202e1472a5 */ /* 0x000fe4000f8e003f */
[----:B------:R-:W-:Y:S02]  /*b150*/  UIADD3 UR16, UR8, 0x4800, URZ ;  /* 0x0000480008107890 */ /* 0x000fe4000fffe03f */
[----:B------:R-:W-:Y:S01]  /*b160*/  @UP0 USHF.R.U32.HI UR13, URZ, UR22, UR21 ;  /* 0x000000163f0d0299 */ /* 0x000fe20008011615 */
[----:B------:R-:W-:Y:S02]  /*b170*/  @UP0 UMOV UR32, UR17 ;  /* 0x0000001100200c82 */ /* 0x000fe40008000000 */
[----:B------:R-:W-:Y:S01]  /*b180*/  UMOV UR22, UR11 ;  /* 0x0000000b00167c82 */ /* 0x000fe20008000000 */
[----:B------:R-:W-:Y:S02]  /*b190*/  @UP2 USHF.R.U32.HI UR22, URZ, UR28, UR19 ;  /* 0x0000001c3f162299 */ /* 0x000fe40008011613 */
[----:B------:R-:W-:-:S02]  /*b1a0*/  UIADD3 UR17, -UR44, URZ, URZ ;  /* 0x0000003f2c117290 */ /* 0x000fc4000fffe13f */
[----:B------:R-:W-:Y:S02]  /*b1b0*/  UIADD3 UR19, -UR11, URZ, URZ ;  /* 0x0000003f0b137290 */ /* 0x000fe4000fffe13f */
[----:B------:R-:W-:Y:S02]  /*b1c0*/  UIADD3 UR18, -UR22, URZ, URZ ;  /* 0x0000003f16127290 */ /* 0x000fe4000fffe13f */
[----:B------:R-:W-:Y:S02]  /*b1d0*/  UIMAD UR17, UR15, UR17, UR33 ;  /* 0x000000110f1172a4 */ /* 0x000fe4000f8e0221 */
[----:B------:R-:W-:Y:S02]  /*b1e0*/  UIMAD UR20, UR31, UR19, UR44 ;  /* 0x000000131f1472a4 */ /* 0x000fe4000f8e022c */
[----:B------:R-:W-:Y:S02]  /*b1f0*/  UIMAD UR18, UR23, UR18, UR11 ;  /* 0x00000012171272a4 */ /* 0x000fe4000f8e020b */
[----:B------:R-:W-:-:S02]  /*b200*/  UIMAD UR19, UR17, UR4, UR35 ;  /* 0x00000004111372a4 */ /* 0x000fc4000f8e0223 */
[----:B------:R-:W-:Y:S02]  /*b210*/  UIMAD UR20, UR20, UR5, UR6 ;  /* 0x00000005141472a4 */ /* 0x000fe4000f8e0206 */
[----:B------:R-:W-:Y:S02]  /*b220*/  UIMAD UR21, UR18, UR58, UR7 ;  /* 0x0000003a121572a4 */ /* 0x000fe4000f8e0207 */
[----:B------:R-:W-:Y:S01]  /*b230*/  @UP0 USHF.R.U32.HI UR14, URZ, UR30, UR32 ;  /* 0x0000001e3f0e0299 */ /* 0x000fe20008011620 */
[----:B------:R-:W-:Y:S01]  /*b240*/  UMOV UR17, UR9 ;  /* 0x0000000900117c82 */ /* 0x000fe20008000000 */
[----:B------:R-:W-:Y:S02]  /*b250*/  UMOV UR18, UR10 ;  /* 0x0000000a00127c82 */ /* 0x000fe40008000000 */
[----:B------:R-:W-:Y:S02]  /*b260*/  UIMAD.WIDE.U32 UR28, UR14, UR24, URZ ;  /* 0x000000180e1c72a5 */ /* 0x000fe4000f8e003f */
[----:B------:R-:W-:Y:S01]  /*b270*/  UIMAD.WIDE.U32 UR32, UR13, UR26, URZ ;  /* 0x0000001a0d2072a5 */ /* 0x000fe2000f8e003f */
[----:B------:R0:W-:Y:S01]  /*b280*/  UTMALDG.5D.IM2COL [UR16], [UR56], UR39 ;  /* 0x00000010380073b4 */ /* 0x0001e20008060027 */
[----:B------:R-:W-:Y:S01]  /*b290*/  UMOV UR34, UR14 ;  /* 0x0000000e00227c82 */ /* 0x000fe20008000000 */
[----:B------:R-:W-:Y:S01]  /*b2a0*/  @UP2 ULDC UR24, c[0x0][0x39c] ;  /* 0x0000e70000182ab9 */ /* 0x000fe20000000800 */
[----:B------:R-:W-:Y:S01]  /*b2b0*/  @UP1 USHF.R.U32.HI UR34, URZ, UR25, UR29 ;  /* 0x000000193f221299 */ /* 0x000fe2000801161d */
[----:B------:R-:W-:-:S02]  /*b2c0*/  @UP2 ULDC UR26, c[0x0][0x3a0] ;  /* 0x0000e800001a2ab9 */ /* 0x000fc40000000800 */
[----:B------:R-:W-:Y:S01]  /*b2d0*/  @UP2 ULDC UR25, c[0x0][0x39c] ;  /* 0x0000e70000192ab9 */ /* 0x000fe20000000800 */
[----:B------:R-:W-:Y:S01]  /*b2e0*/  UMOV UR30, UR12 ;  /* 0x0000000c001e7c82 */ /* 0x000fe20008000000 */
[----:B------:R-:W-:Y:S01]  /*b2f0*/  UMOV UR11, UR13 ;  /* 0x0000000d000b7c82 */ /* 0x000fe20008000000 */
[----:B------:R-:W-:Y:S01]  /*b300*/  @UP1 USHF.R.U32.HI UR11, URZ, UR27, UR33 ;  /* 0x0000001b3f0b1299 */ /* 0x000fe20008011621 */
[----:B------:R-:W-:Y:S01]  /*b310*/  R2UR UR33, R48 ;  /* 0x00000000302172ca */ /* 0x000fe200000e0000 */
[----:B------:R-:W-:Y:S01]  /*b320*/  UIADD3 UR28, -UR12, URZ, URZ ;  /* 0x0000003f0c1c7290 */ /* 0x000fe2000fffe13f */
[----:B------:R-:W-:Y:S01]  /*b330*/  @UP0 ULDC UR32, c[0x0][0x388] ;  /* 0x0000e20000200ab9 */ /* 0x000fe20000000800 */
[----:B------:R-:W-:Y:S02]  /*b340*/  UMOV UR41, UR9 ;  /* 0x0000000900297c82 */ /* 0x000fe40008000000 */
[----:B------:R-:W-:-:S04]  /*b350*/  UIMAD UR28, UR31, UR28, UR45 ;  /* 0x0000001c1f1c72a4 */ /* 0x000fc8000f8e022d */
[----:B------:R-:W-:Y:S02]  /*b360*/  UIMAD UR28, UR28, UR5, UR6 ;  /* 0x000000051c1c72a4 */ /* 0x000fe4000f8e0206 */
[----:B0-----:R-:W-:Y:S02]  /*b370*/  UIADD3 UR22, -UR14, URZ, URZ ;  /* 0x0000003f0e167290 */ /* 0x001fe4000fffe13f */
[----:B------:R-:W-:Y:S02]  /*b380*/  UIMAD.WIDE.U32 UR16, UR12, UR24, URZ ;  /* 0x000000180c1072a5 */ /* 0x000fe4000f8e003f */
[----:B------:R-:W-:Y:S02]  /*b390*/  UIADD3 UR20, -UR45, URZ, URZ ;  /* 0x0000003f2d147290 */ /* 0x000fe4000fffe13f */
[----:B------:R-:W-:Y:S02]  /*b3a0*/  UIMAD.WIDE.U32 UR18, UR34, UR25, URZ ;  /* 0x00000019221272a5 */ /* 0x000fe4000f8e003f */
[----:B------:R-:W-:Y:S01]  /*b3b0*/  @UP2 USHF.R.U32.HI UR30, URZ, UR26, UR17 ;  /* 0x0000001a3f1e2299 */ /* 0x000fe20008011611 */
[----:B------:R-:W-:Y:S01]  /*b3c0*/  @UP2 ULDC UR21, c[0x0][0x3a0] ;  /* 0x0000e80000152ab9 */ /* 0x000fe20000000800 */
[----:B------:R-:W-:-:S02]  /*b3d0*/  UIMAD UR17, UR15, UR22, UR36 ;  /* 0x000000160f1172a4 */ /* 0x000fc4000f8e0224 */
[----:B------:R-:W-:Y:S01]  /*b3e0*/  UIMAD UR20, UR15, UR20, UR37 ;  /* 0x000000140f1472a4 */ /* 0x000fe2000f8e0225 */
[----:B------:R-:W-:Y:S01]  /*b3f0*/  UMOV UR22, UR34 ;  /* 0x0000002200167c82 */ /* 0x000fe20008000000 */
[----:B------:R-:W-:Y:S02]  /*b400*/  @UP2 USHF.R.U32.HI UR22, URZ, UR21, UR19 ;  /* 0x000000153f162299 */ /* 0x000fe40008011613 */
[----:B------:R-:W-:Y:S02]  /*b410*/  UIMAD UR27, UR20, UR4, UR35 ;  /* 0x00000004141b72a4 */ /* 0x000fe4000f8e0223 */
[----:B------:R-:W-:Y:S02]  /*b420*/  UIADD3 UR18, -UR30, URZ, URZ ;  /* 0x0000003f1e127290 */ /* 0x000fe4000fffe13f */
[----:B------:R-:W-:Y:S02]  /*b430*/  UIADD3 UR20, -UR34, URZ, URZ ;  /* 0x0000003f22147290 */ /* 0x000fe4000fffe13f */
[----:B------:R-:W-:-:S02]  /*b440*/  UIADD3 UR21, -UR22, URZ, URZ ;  /* 0x0000003f16157290 */ /* 0x000fc4000fffe13f */
[----:B------:R-:W-:Y:S02]  /*b450*/  UIMAD UR18, UR23, UR18, UR12 ;  /* 0x00000012171272a4 */ /* 0x000fe4000f8e020c */
[----:B------:R-:W-:Y:S02]  /*b460*/  UIMAD UR20, UR31, UR20, UR14 ;  /* 0x000000141f1472a4 */ /* 0x000fe4000f8e020e */
[----:B------:R-:W-:Y:S02]  /*b470*/  UIMAD UR21, UR23, UR21, UR34 ;  /* 0x00000015171572a4 */ /* 0x000fe4000f8e0222 */
[----:B------:R-:W-:Y:S02]  /*b480*/  UIADD3 UR24, UR8, 0x5000, URZ ;  /* 0x0000500008187890 */ /* 0x000fe4000fffe03f */
[----:B------:R-:W-:Y:S02]  /*b490*/  UIMAD UR29, UR18, UR58, UR7 ;  /* 0x0000003a121d72a4 */ /* 0x000fe4000f8e0207 */
[----:B------:R-:W-:-:S02]  /*b4a0*/  UIADD3 UR16, UR8, 0x5800, URZ ;  /* 0x0000580008107890 */ /* 0x000fc4000fffe03f */
[----:B------:R-:W-:Y:S02]  /*b4b0*/  UIMAD UR19, UR17, UR4, UR35 ;  /* 0x00000004111372a4 */ /* 0x000fe4000f8e0223 */
[----:B------:R-:W-:Y:S02]  /*b4c0*/  UIMAD UR20, UR20, UR5, UR6 ;  /* 0x00000005141472a4 */ /* 0x000fe4000f8e0206 */
[----:B------:R-:W-:Y:S01]  /*b4d0*/  UIMAD UR21, UR21, UR58, UR7 ;  /* 0x0000003a151572a4 */ /* 0x000fe2000f8e0207 */
[----:B------:R-:W-:Y:S01]  /*b4e0*/  UMOV UR25, UR9 ;  /* 0x0000000900197c82 */ /* 0x000fe20008000000 */
[----:B------:R-:W-:Y:S01]  /*b4f0*/  UMOV UR26, UR10 ;  /* 0x0000000a001a7c82 */ /* 0x000fe20008000000 */
[----:B------:R-:W-:Y:S01]  /*b500*/  UMOV UR17, UR9 ;  /* 0x0000000900117c82 */ /* 0x000fe20008000000 */
[----:B------:R-:W-:Y:S01]  /*b510*/  UMOV UR18, UR10 ;  /* 0x0000000a00127c82 */ /* 0x000fe20008000000 */
[----:B------:R0:W-:Y:S01]  /*b520*/  UTMALDG.5D.IM2COL [UR24], [UR56], UR39 ;  /* 0x00000018380073b4 */ /* 0x0001e20008060027 */
[----:B------:R-:W-:Y:S01]  /*b530*/  @UP2 ULDC UR14, c[0x0][0x39c] ;  /* 0x0000e700000e2ab9 */ /* 0x000fe20000000800 */
[----:B------:R-:W-:Y:S01]  /*b540*/  @UP0 ULDC UR12, c[0x0][0x384] ;  /* 0x0000e100000c0ab9 */ /* 0x000fe20000000800 */
[----:B------:R-:W-:Y:S01]  /*b550*/  UMOV UR34, UR54 ;  /* 0x0000003600227c82 */ /* 0x000fe20008000000 */
[----:B------:R-:W-:Y:S01]  /*b560*/  @UP1 ULDC.64 UR36, c[0x0][0x390] ;  /* 0x0000e40000241ab9 */ /* 0x000fe20000000a00 */
[----:B------:R1:W-:Y:S01]  /*b570*/  UTMALDG.5D.IM2COL [UR16], [UR56], UR39 ;  /* 0x00000010380073b4 */ /* 0x0003e20008060027 */
[----:B0-----:R-:W-:Y:S01]  /*b580*/  UIMAD.WIDE.U32 UR24, UR43, UR12, URZ ;  /* 0x0000000c2b1872a5 */ /* 0x001fe2000f8e003f */
[----:B------:R-:W-:Y:S01]  /*b590*/  R2UR UR29, R49 ;  /* 0x00000000311d72ca */ /* 0x000fe200000e0000 */
[----:B------:R-:W-:Y:S01]  /*b5a0*/  UMOV UR28, UR43 ;  /* 0x0000002b001c7c82 */ /* 0x000fe20008000000 */
[----:B------:R-:W-:Y:S01]  /*b5b0*/  @UP2 ULDC UR12, c[0x0][0x3a0] ;  /* 0x0000e800000c2ab9 */ /* 0x000fe20000000800 */
[----:B------:R-:W-:Y:S01]  /*b5c0*/  @UP0 USHF.R.U32.HI UR28, URZ, UR32, UR25 ;  /* 0x000000203f1c0299 */ /* 0x000fe20008011619 */
[----:B------:R-:W-:Y:S01]  /*b5d0*/  @UP1 ULDC.64 UR26, c[0x0][0x390] ;  /* 0x0000e400001a1ab9 */ /* 0x000fe20000000a00 */
[----:B------:R-:W-:Y:S01]  /*b5e0*/  UMOV UR30, UR53 ;  /* 0x00000035001e7c82 */ /* 0x000fe20008000000 */
[----:B-1----:R-:W-:-:S02]  /*b5f0*/  UIMAD.WIDE.U32 UR18, UR11, UR14, URZ ;  /* 0x0000000e0b1272a5 */ /* 0x002fc4000f8e003f */
[----:B------:R-:W-:Y:S01]  /*b600*/  UMOV UR22, UR11 ;  /* 0x0000000b00167c82 */ /* 0x000fe20008000000 */
[----:B------:R-:W-:Y:S02]  /*b610*/  UIADD3 UR14, -UR13, URZ, URZ ;  /* 0x0000003f0d0e7290 */ /* 0x000fe4000fffe13f */
[----:B------:R-:W-:Y:S02]  /*b620*/  @UP2 USHF.R.U32.HI UR22, URZ, UR12, UR19 ;  /* 0x0000000c3f162299 */ /* 0x000fe40008011613 */
[----:B------:R-:W-:Y:S02]  /*b630*/  UIADD3 UR20, -UR11, URZ, URZ ;  /* 0x0000003f0b147290 */ /* 0x000fe4000fffe13f */
[----:B------:R-:W-:Y:S02]  /*b640*/  UIADD3 UR12, -UR22, URZ, URZ ;  /* 0x0000003f160c7290 */ /* 0x000fe4000fffe13f */
[----:B------:R-:W-:Y:S02]  /*b650*/  UIMAD UR14, UR15, UR14, UR33 ;  /* 0x0000000e0f0e72a4 */ /* 0x000fe4000f8e0221 */
[----:B------:R-:W-:-:S02]  /*b660*/  UIMAD UR20, UR31, UR20, UR13 ;  /* 0x000000141f1472a4 */ /* 0x000fc4000f8e020d */
[----:B------:R-:W-:Y:S02]  /*b670*/  UIMAD UR12, UR23, UR12, UR11 ;  /* 0x0000000c170c72a4 */ /* 0x000fe4000f8e020b */
[----:B------:R-:W-:Y:S02]  /*b680*/  UIADD3 UR16, UR8, 0x6000, URZ ;  /* 0x0000600008107890 */ /* 0x000fe4000fffe03f */
[----:B------:R-:W-:Y:S02]  /*b690*/  UIMAD UR19, UR14, UR4, UR35 ;  /* 0x000000040e1372a4 */ /* 0x000fe4000f8e0223 */
[----:B------:R-:W-:Y:S02]  /*b6a0*/  UIMAD UR20, UR20, UR5, UR6 ;  /* 0x00000005141472a4 */ /* 0x000fe4000f8e0206 */
[----:B------:R-:W-:Y:S02]  /*b6b0*/  UIMAD UR21, UR12, UR58, UR7 ;  /* 0x0000003a0c1572a4 */ /* 0x000fe4000f8e0207 */
[----:B------:R-:W-:Y:S01]  /*b6c0*/  UIMAD.WIDE.U32 UR24, UR28, UR26, URZ ;  /* 0x0000001a1c1872a5 */ /* 0x000fe2000f8e003f */
[----:B------:R-:W-:-:S02]  /*b6d0*/  UMOV UR18, UR10 ;  /* 0x0000000a00127c82 */ /* 0x000fc40008000000 */
[----:B------:R-:W-:Y:S01]  /*b6e0*/  UMOV UR26, UR28 ;  /* 0x0000001c001a7c82 */ /* 0x000fe20008000000 */
[----:B------:R-:W-:Y:S01]  /*b6f0*/  @UP1 USHF.R.U32.HI UR26, URZ, UR27, UR25 ;  /* 0x0000001b3f1a1299 */ /* 0x000fe20008011619 */
[----:B------:R-:W-:Y:S02]  /*b700*/  @UP0 ULDC UR11, c[0x0][0x384] ;  /* 0x0000e100000b0ab9 */ /* 0x000fe40000000800 */
[----:B------:R0:W-:Y:S01]  /*b710*/  UTMALDG.5D.IM2COL [UR16], [UR56], UR39 ;  /* 0x00000010380073b4 */ /* 0x0001e20008060027 */
[----:B------:R-:W-:Y:S01]  /*b720*/  UMOV UR14, UR38 ;  /* 0x00000026000e7c82 */ /* 0x000fe20008000000 */
[----:B------:R-:W-:Y:S01]  /*b730*/  @UP1 ULDC.64 UR12, c[0x0][0x390] ;  /* 0x0000e400000c1ab9 */ /* 0x000fe20000000a00 */
[----:B0-----:R-:W-:Y:S01]  /*b740*/  UIMAD.WIDE.U32 UR16, UR38, UR11, URZ ;  /* 0x0000000b261072a5 */ /* 0x001fe2000f8e003f */
[----:B------:R-:W-:Y:S02]  /*b750*/  @UP2 ULDC UR18, c[0x0][0x39c] ;  /* 0x0000e70000122ab9 */ /* 0x000fe40000000800 */
[----:B------:R-:W-:Y:S01]  /*b760*/  @UP2 ULDC UR11, c[0x0][0x3a0] ;  /* 0x0000e800000b2ab9 */ /* 0x000fe20000000800 */
[----:B------:R-:W-:-:S02]  /*b770*/  UIMAD.WIDE.U32 UR18, UR26, UR18, URZ ;  /* 0x000000121a1272a5 */ /* 0x000fc4000f8e003f */
[----:B------:R-:W-:Y:S01]  /*b780*/  UIADD3 UR20, -UR28, URZ, URZ ;  /* 0x0000003f1c147290 */ /* 0x000fe2000fffe13f */
[----:B------:R-:W-:Y:S01]  /*b790*/  UMOV UR22, UR26 ;  /* 0x0000001a00167c82 */ /* 0x000fe20008000000 */
[----:B------:R-:W-:Y:S01]  /*b7a0*/  @UP2 USHF.R.U32.HI UR22, URZ, UR11, UR19 ;  /* 0x0000000b3f162299 */ /* 0x000fe20008011613 */
[----:B------:R-:W-:Y:S01]  /*b7b0*/  R2UR UR11, R51 ;  /* 0x00000000330b72ca */ /* 0x000fe200000e0000 */
[----:B------:R-:W-:Y:S01]  /*b7c0*/  @UP0 ULDC UR21, c[0x0][0x388] ;  /* 0x0000e20000150ab9 */ /* 0x000fe20000000800 */
[----:B------:R-:W-:Y:S01]  /*b7d0*/  @UP0 UMOV UR16, UR17 ;  /* 0x0000001100100c82 */ /* 0x000fe20008000000 */
[----:B------:R-:W-:Y:S01]  /*b7e0*/  UIMAD UR17, UR15, UR20, UR29 ;  /* 0x000000140f1172a4 */ /* 0x000fe2000f8e021d */
[----:B------:R-:W-:Y:S01]  /*b7f0*/  R2UR UR29, R50 ;  /* 0x00000000321d72ca */ /* 0x000fe200000e0000 */
[----:B------:R-:W-:Y:S02]  /*b800*/  @UP0 USHF.R.U32.HI UR14, URZ, UR21, UR16 ;  /* 0x000000153f0e0299 */ /* 0x000fe40008011610 */
[----:B------:R-:W-:-:S02]  /*b810*/  UIADD3 UR20, -UR26, URZ, URZ ;  /* 0x0000003f1a147290 */ /* 0x000fc4000fffe13f */
[----:B------:R-:W-:Y:S02]  /*b820*/  UIADD3 UR21, -UR22, URZ, URZ ;  /* 0x0000003f16157290 */ /* 0x000fe4000fffe13f */
[----:B------:R-:W-:Y:S02]  /*b830*/  UIMAD UR20, UR31, UR20, UR28 ;  /* 0x000000141f1472a4 */ /* 0x000fe4000f8e021c */
[----:B------:R-:W-:Y:S02]  /*b840*/  UIMAD UR21, UR23, UR21, UR26 ;  /* 0x00000015171572a4 */ /* 0x000fe4000f8e021a */
[----:B------:R-:W-:Y:S02]  /*b850*/  UIADD3 UR16, UR8, 0x6800, URZ ;  /* 0x0000680008107890 */ /* 0x000fe4000fffe03f */
[----:B------:R-:W-:Y:S02]  /*b860*/  UIMAD.WIDE.U32 UR24, UR14, UR12, URZ ;  /* 0x0000000c0e1872a5 */ /* 0x000fe4000f8e003f */
[----:B------:R-:W-:-:S02]  /*b870*/  UIMAD UR19, UR17, UR4, UR35 ;  /* 0x00000004111372a4 */ /* 0x000fc4000f8e0223 */
[----:B------:R-:W-:Y:S02]  /*b880*/  UIMAD UR20, UR20, UR5, UR6 ;  /* 0x00000005141472a4 */ /* 0x000fe4000f8e0206 */
[----:B------:R-:W-:Y:S01]  /*b890*/  UIMAD UR21, UR21, UR58, UR7 ;  /* 0x0000003a151572a4 */ /* 0x000fe2000f8e0207 */
[----:B------:R-:W-:Y:S01]  /*b8a0*/  UMOV UR27, UR14 ;  /* 0x0000000e001b7c82 */ /* 0x000fe20008000000 */
[----:B------:R-:W-:Y:S01]  /*b8b0*/  @UP1 USHF.R.U32.HI UR27, URZ, UR13, UR25 ;  /* 0x0000000d3f1b1299 */ /* 0x000fe20008011619 */
[----:B------:R-:W-:Y:S01]  /*b8c0*/  @UP2 ULDC UR12, c[0x0][0x39c] ;  /* 0x0000e700000c2ab9 */ /* 0x000fe20000000800 */
[----:B------:R-:W-:Y:S01]  /*b8d0*/  UMOV UR17, UR9 ;  /* 0x0000000900117c82 */ /* 0x000fe20008000000 */
[----:B------:R-:W-:Y:S01]  /*b8e0*/  UMOV UR18, UR10 ;  /* 0x0000000a00127c82 */ /* 0x000fe20008000000 */
[----:B------:R-:W-:-:S03]  /*b8f0*/  UIMAD.WIDE.U32 UR12, UR27, UR12, URZ ;  /* 0x0000000c1b0c72a5 */ /* 0x000fc6000f8e003f */
[----:B------:R0:W-:Y:S01]  /*b900*/  UTMALDG.5D.IM2COL [UR16], [UR56], UR39 ;  /* 0x00000010380073b4 */ /* 0x0001e20008060027 */
[----:B------:R-:W-:Y:S01]  /*b910*/  @UP0 ULDC UR24, c[0x0][0x384] ;  /* 0x0000e10000180ab9 */ /* 0x000fe20000000800 */
[----:B------:R-:W-:Y:S01]  /*b920*/  UMOV UR26, UR11 ;  /* 0x0000000b001a7c82 */ /* 0x000fe20008000000 */
[----:B0-----:R-:W-:Y:S01]  /*b930*/  @UP2 ULDC UR19, c[0x0][0x3a0] ;  /* 0x0000e80000132ab9 */ /* 0x001fe20000000800 */
[----:B------:R-:W-:Y:S01]  /*b940*/  UIMAD.WIDE.U32 UR16, UR11, UR24, URZ ;  /* 0x000000180b1072a5 */ /* 0x000fe2000f8e003f */
[----:B------:R-:W-:Y:S01]  /*b950*/  UMOV UR22, UR27 ;  /* 0x0000001b00167c82 */ /* 0x000fe20008000000 */
[----:B------:R-:W-:Y:S01]  /*b960*/  @UP2 USHF.R.U32.HI UR22, URZ, UR19, UR13 ;  /* 0x000000133f162299 */ /* 0x000fe2000801160d */
[----:B------:R-:W-:Y:S02]  /*b970*/  @UP0 ULDC UR18, c[0x0][0x388] ;  /* 0x0000e20000120ab9 */ /* 0x000fe40000000800 */
[----:B------:R-:W-:Y:S01]  /*b980*/  @UP1 ULDC.64 UR12, c[0x0][0x390] ;  /* 0x0000e400000c1ab9 */ /* 0x000fe20000000a00 */
[----:B------:R-:W-:-:S02]  /*b990*/  @UP0 USHF.R.U32.HI UR26, URZ, UR18, UR17 ;  /* 0x000000123f1a0299 */ /* 0x000fc40008011611 */
[----:B------:R-:W-:Y:S02]  /*b9a0*/  UIADD3 UR21, -UR22, URZ, URZ ;  /* 0x0000003f16157290 */ /* 0x000fe4000fffe13f */
[----:B------:R-:W-:Y:S02]  /*b9b0*/  UIADD3 UR17, -UR14, URZ, URZ ;  /* 0x0000003f0e117290 */ /* 0x000fe4000fffe13f */
[----:B------:R-:W-:Y:S02]  /*b9c0*/  UIADD3 UR18, -UR27, URZ, URZ ;  /* 0x0000003f1b127290 */ /* 0x000fe4000fffe13f */
[----:B------:R-:W-:Y:S01]  /*b9d0*/  UIMAD UR21, UR23, UR21, UR27 ;  /* 0x00000015171572a4 */ /* 0x000fe2000f8e021b */
[----:B------:R-:W-:Y:S01]  /*b9e0*/  R2UR UR27, R51 ;  /* 0x00000000331b72ca */ /* 0x000fe200000e0000 */
[----:B------:R-:W-:Y:S02]  /*b9f0*/  UIMAD UR17, UR15, UR17, UR29 ;  /* 0x000000110f1172a4 */ /* 0x000fe4000f8e021d */
[----:B------:R-:W-:-:S02]  /*ba00*/  UIMAD UR18, UR31, UR18, UR14 ;  /* 0x000000121f1272a4 */ /* 0x000fc4000f8e020e */
[----:B------:R-:W-:Y:S02]  /*ba10*/  UIMAD.WIDE.U32 UR24, UR26, UR12, URZ ;  /* 0x0000000c1a1872a5 */ /* 0x000fe4000f8e003f */
[----:B------:R-:W-:Y:S02]  /*ba20*/  UIADD3 UR16, UR8, 0x7000, URZ ;  /* 0x0000700008107890 */ /* 0x000fe4000fffe03f */
[----:B------:R-:W-:Y:S02]  /*ba30*/  UIMAD UR19, UR17, UR4, UR35 ;  /* 0x00000004111372a4 */ /* 0x000fe4000f8e0223 */
        /* <DEDUP_REMOVED lines=10> */
[----:B------:R-:W-:Y:S01]  /*bae0*/  UIADD3 UR12, -UR26, URZ, URZ ;  /* 0x0000003f1a0c7290 */ /* 0x000fe2000fffe13f */
[----:B------:R-:W-:Y:S01]  /*baf0*/  @UP2 ULDC UR25, c[0x0][0x3a0] ;  /* 0x0000e80000192ab9 */ /* 0x000fe20000000800 */
[----:B------:R-:W-:Y:S01]  /*bb00*/  @UP1 ULDC.64 UR28, c[0x0][0x390] ;  /* 0x0000e400001c1ab9 */ /* 0x000fe20000000a00 */
[----:B0-----:R-:W-:Y:S01]  /*bb10*/  UMOV UR22, UR14 ;  /* 0x0000000e00167c82 */ /* 0x001fe20008000000 */
[----:B------:R-:W-:Y:S02]  /*bb20*/  @UP2 USHF.R.U32.HI UR22, URZ, UR24, UR13 ;  /* 0x000000183f162299 */ /* 0x000fe4000801160d */
[----:B------:R-:W-:Y:S02]  /*bb30*/  UIADD3 UR20, -UR14, URZ, URZ ;  /* 0x0000003f0e147290 */ /* 0x000fe4000fffe13f */
[----:B------:R-:W-:-:S02]  /*bb40*/  UIADD3 UR21, -UR22, URZ, URZ ;  /* 0x0000003f16157290 */ /* 0x000fc4000fffe13f */
[----:B------:R-:W-:Y:S02]  /*bb50*/  UIMAD UR19, UR15, UR12, UR27 ;  /* 0x0000000c0f1372a4 */ /* 0x000fe4000f8e021b */
[----:B------:R-:W-:Y:S02]  /*bb60*/  UIMAD UR20, UR31, UR20, UR26 ;  /* 0x000000141f1472a4 */ /* 0x000fe4000f8e021a */
[----:B------:R-:W-:Y:S02]  /*bb70*/  UIMAD UR21, UR23, UR21, UR14 ;  /* 0x00000015171572a4 */ /* 0x000fe4000f8e020e */
[----:B------:R-:W-:Y:S02]  /*bb80*/  UIADD3 UR16, UR8, 0x7800, URZ ;  /* 0x0000780008107890 */ /* 0x000fe4000fffe03f */
[----:B------:R-:W-:Y:S01]  /*bb90*/  UIMAD UR19, UR19, UR4, UR35 ;  /* 0x00000004131372a4 */ /* 0x000fe2000f8e0223 */
[----:B------:R-:W-:Y:S01]  /*bba0*/  R2UR UR35, R18 ;  /* 0x00000000122372ca */ /* 0x000fe200000e0000 */
[----:B------:R-:W-:-:S02]  /*bbb0*/  UIMAD UR20, UR20, UR5, UR6 ;  /* 0x00000005141472a4 */ /* 0x000fc4000f8e0206 */
[----:B------:R-:W-:Y:S01]  /*bbc0*/  UIMAD UR21, UR21, UR58, UR7 ;  /* 0x0000003a151572a4 */ /* 0x000fe2000f8e0207 */
[----:B------:R-:W-:Y:S01]  /*bbd0*/  @UP0 ULDC UR17, c[0x0][0x384] ;  /* 0x0000e10000110ab9 */ /* 0x000fe20000000800 */
[----:B------:R-:W-:Y:S01]  /*bbe0*/  @UP0 ULDC UR14, c[0x0][0x388] ;  /* 0x0000e200000e0ab9 */ /* 0x000fe20000000800 */
[----:B------:R-:W-:Y:S01]  /*bbf0*/  UIMAD.WIDE.U32 UR12, UR48, UR17, URZ ;  /* 0x00000011300c72a5 */ /* 0x000fe2000f8e003f */
[----:B------:R-:W-:Y:S02]  /*bc00*/  @UP0 ULDC UR26, c[0x0][0x388] ;  /* 0x0000e200001a0ab9 */ /* 0x000fe40000000800 */
[----:B------:R-:W-:Y:S01]  /*bc10*/  UMOV UR17, UR9 ;  /* 0x0000000900117c82 */ /* 0x000fe20008000000 */
[----:B------:R-:W-:Y:S02]  /*bc20*/  @UP0 USHF.R.U32.HI UR48, URZ, UR14, UR13 ;  /* 0x0000000e3f300299 */ /* 0x000fe4000801160d */
[----:B------:R0:W-:Y:S01]  /*bc30*/  UTMALDG.5D.IM2COL [UR16], [UR56], UR39 ;  /* 0x00000010380073b4 */ /* 0x0001e20008060027 */
[----:B------:R-:W-:-:S02]  /*bc40*/  @UP0 ULDC UR12, c[0x0][0x384] ;  /* 0x0000e100000c0ab9 */ /* 0x000fc40000000800 */
[----:B------:R-:W-:Y:S02]  /*bc50*/  UIMAD.WIDE.U32 UR12, UR49, UR12, URZ ;  /* 0x0000000c310c72a5 */ /* 0x000fe4000f8e003f */
[----:B------:R-:W-:Y:S01]  /*bc60*/  UMOV UR14, UR48 ;  /* 0x00000030000e7c82 */ /* 0x000fe20008000000 */
[----:B0-----:R-:W-:-:S04]  /*bc70*/  @UP1 ULDC.64 UR16, c[0x0][0x390] ;  /* 0x0000e40000101ab9 */ /* 0x001fc80000000a00 */
[----:B------:R-:W-:Y:S01]  /*bc80*/  @UP0 UMOV UR20, UR13 ;  /* 0x0000000d00140c82 */ /* 0x000fe20008000000 */
[----:B------:R-:W-:Y:S01]  /*bc90*/  UIMAD.WIDE.U32 UR18, UR48, UR16, URZ ;  /* 0x00000010301272a5 */ /* 0x000fe2000f8e003f */
[----:B------:R-:W-:-:S06]  /*bca0*/  @UP1 ULDC.64 UR12, c[0x0][0x390] ;  /* 0x0000e400000c1ab9 */ /* 0x000fcc0000000a00 */
[----:B------:R-:W-:Y:S01]  /*bcb0*/  @UP1 UMOV UR24, UR19 ;  /* 0x0000001300181c82 */ /* 0x000fe20008000000 */
[----:B------:R-:W-:Y:S01]  /*bcc0*/  @UP2 ULDC UR18, c[0x0][0x3a0] ;  /* 0x0000e80000122ab9 */ /* 0x000fe20000000800 */
[----:B------:R-:W-:Y:S01]  /*bcd0*/  @UP1 USHF.R.U32.HI UR14, URZ, UR17, UR24 ;  /* 0x000000113f0e1299 */ /* 0x000fe20008011618 */
[----:B------:R-:W-:Y:S02]  /*bce0*/  @UP0 ULDC UR19, c[0x0][0x388] ;  /* 0x0000e20000130ab9 */ /* 0x000fe40000000800 */
[----:B------:R-:W-:Y:S01]  /*bcf0*/  @UP2 ULDC UR24, c[0x0][0x39c] ;  /* 0x0000e70000182ab9 */ /* 0x000fe20000000800 */
[----:B------:R-:W-:Y:S02]  /*bd00*/  @UP0 USHF.R.U32.HI UR49, URZ, UR19, UR20 ;  /* 0x000000133f310299 */ /* 0x000fe40008011614 */
[----:B------:R-:W-:Y:S02]  /*bd10*/  UIMAD.WIDE.U32 UR16, UR14, UR24, URZ ;  /* 0x000000180e1072a5 */ /* 0x000fe4000f8e003f */
[----:B------:R-:W-:Y:S01]  /*bd20*/  UMOV UR46, UR14 ;  /* 0x0000000e002e7c82 */ /* 0x000fe20008000000 */
[----:B------:R-:W-:-:S02]  /*bd30*/  UIADD3 UR16, -UR48, URZ, URZ ;  /* 0x0000003f30107290 */ /* 0x000fc4000fffe13f */
[----:B------:R-:W-:Y:S02]  /*bd40*/  @UP2 USHF.R.U32.HI UR46, URZ, UR18, UR17 ;  /* 0x000000123f2e2299 */ /* 0x000fe40008011611 */
[----:B------:R-:W-:Y:S02]  /*bd50*/  UIADD3 UR18, -UR14, URZ, URZ ;  /* 0x0000003f0e127290 */ /* 0x000fe4000fffe13f */
[----:B------:R-:W-:Y:S02]  /*bd60*/  UIADD3 UR17, -UR46, URZ, URZ ;  /* 0x0000003f2e117290 */ /* 0x000fe4000fffe13f */
[----:B------:R-:W-:Y:S01]  /*bd70*/  UIMAD UR19, UR15, UR16, UR35 ;  /* 0x000000100f1372a4 */ /* 0x000fe2000f8e0223 */
[----:B------:R-:W-:Y:S01]  /*bd80*/  R2UR UR35, R37 ;  /* 0x00000000252372ca */ /* 0x000fe200000e0000 */
[----:B------:R-:W-:Y:S02]  /*bd90*/  UIMAD UR14, UR23, UR17, UR14 ;  /* 0x00000011170e72a4 */ /* 0x000fe4000f8e020e */
[----:B------:R-:W-:Y:S01]  /*bda0*/  UIMAD.WIDE.U32 UR16, UR49, UR12, URZ ;  /* 0x0000000c311072a5 */ /* 0x000fe2000f8e003f */
[----:B------:R-:W-:-:S02]  /*bdb0*/  @UP0 ULDC UR20, c[0x0][0x384] ;  /* 0x0000e10000140ab9 */ /* 0x000fc40000000800 */
[----:B------:R-:W-:Y:S01]  /*bdc0*/  UMOV UR12, UR49 ;  /* 0x00000031000c7c82 */ /* 0x000fe20008000000 */
[----:B------:R-:W-:Y:S02]  /*bdd0*/  @UP1 USHF.R.U32.HI UR12, URZ, UR13, UR17 ;  /* 0x0000000d3f0c1299 */ /* 0x000fe40008011611 */
[----:B------:R-:W-:Y:S01]  /*bde0*/  UIMAD UR18, UR31, UR18, UR48 ;  /* 0x000000121f1272a4 */ /* 0x000fe2000f8e0230 */
[----:B------:R-:W-:Y:S01]  /*bdf0*/  @UP2 ULDC UR16, c[0x0][0x39c] ;  /* 0x0000e70000102ab9 */ /* 0x000fe20000000800 */
[----:B------:R-:W-:Y:S02]  /*be00*/  UIMAD.WIDE.U32 UR20, UR51, UR20, URZ ;  /* 0x00000014331472a5 */ /* 0x000fe4000f8e003f */
[----:B------:R-:W-:Y:S01]  /*be10*/  UIMAD.WIDE.U32 UR16, UR12, UR16, URZ ;  /* 0x000000100c1072a5 */ /* 0x000fe2000f8e003f */
[----:B------:R-:W-:Y:S01]  /*be20*/  ULDC UR48, c[0x0][0x3ec] ;  /* 0x0000fb0000307ab9 */ /* 0x000fe20000000800 */
[----:B------:R-:W-:Y:S02]  /*be30*/  UIMAD UR44, UR18, UR5, UR6 ;  /* 0x00000005122c72a4 */ /* 0x000fe4000f8e0206 */
[----:B------:R-:W-:Y:S01]  /*be40*/  UIMAD UR43, UR19, UR4, UR48 ;  /* 0x00000004132b72a4 */ /* 0x000fe2000f8e0230 */
[----:B------:R-:W-:-:S02]  /*be50*/  @UP0 ULDC UR18, c[0x0][0x384] ;  /* 0x0000e10000120ab9 */ /* 0x000fc40000000800 */
[----:B------:R-:W-:Y:S01]  /*be60*/  @UP2 UMOV UR16, UR17 ;  /* 0x0000001100102c82 */ /* 0x000fe20008000000 */
[----:B------:R-:W-:Y:S01]  /*be70*/  @UP0 ULDC UR24, c[0x0][0x388] ;  /* 0x0000e20000180ab9 */ /* 0x000fe20000000800 */
[----:B------:R-:W-:Y:S01]  /*be80*/  @UP0 UMOV UR20, UR21 ;  /* 0x0000001500140c82 */ /* 0x000fe20008000000 */
[----:B------:R-:W-:Y:S01]  /*be90*/  UMOV UR22, UR12 ;  /* 0x0000000c00167c82 */ /* 0x000fe20008000000 */
[----:B------:R-:W-:Y:S01]  /*bea0*/  UMOV UR13, UR51 ;  /* 0x00000033000d7c82 */ /* 0x000fe20008000000 */
[----:B------:R-:W-:Y:S01]  /*beb0*/  UIMAD.WIDE.U32 UR18, UR50, UR18, URZ ;  /* 0x00000012321272a5 */ /* 0x000fe2000f8e003f */
[----:B------:R-:W-:Y:S01]  /*bec0*/  R2UR UR51, R41 ;  /* 0x00000000293372ca */ /* 0x000fe200000e0000 */
[----:B------:R-:W-:Y:S02]  /*bed0*/  @UP2 USHF.R.U32.HI UR22, URZ, UR25, UR16 ;  /* 0x000000193f162299 */ /* 0x000fe40008011610 */
[----:B------:R-:W-:Y:S02]  /*bee0*/  @UP0 USHF.R.U32.HI UR13, URZ, UR24, UR20 ;  /* 0x000000183f0d0299 */ /* 0x000fe40008011614 */
[----:B------:R-:W-:Y:S01]  /*bef0*/  UIMAD UR45, UR14, UR58, UR7 ;  /* 0x0000003a0e2d72a4 */ /* 0x000fe2000f8e0207 */
[----:B------:R-:W-:-:S02]  /*bf00*/  @UP1 ULDC.64 UR16, c[0x0][0x390] ;  /* 0x0000e40000101ab9 */ /* 0x000fc40000000a00 */
[----:B------:R-:W-:Y:S01]  /*bf10*/  UMOV UR14, UR50 ;  /* 0x00000032000e7c82 */ /* 0x000fe20008000000 */
[----:B------:R-:W-:Y:S02]  /*bf20*/  @UP0 USHF.R.U32.HI UR14, URZ, UR26, UR19 ;  /* 0x0000001a3f0e0299 */ /* 0x000fe40008011613 */
[----:B------:R-:W-:Y:S02]  /*bf30*/  UIADD3 UR21, -UR22, URZ, URZ ;  /* 0x0000003f16157290 */ /* 0x000fe4000fffe13f */
[----:B------:R-:W-:Y:S01]  /*bf40*/  UIADD3 UR26, -UR49, URZ, URZ ;  /* 0x0000003f311a7290 */ /* 0x000fe2000fffe13f */
[----:B------:R0:W-:Y:S01]  /*bf50*/  UTMALDG.5D.IM2COL [UR40], [UR56], UR39 ;  /* 0x00000028380073b4 */ /* 0x0001e20008060027 */
[----:B------:R-:W-:Y:S02]  /*bf60*/  UIADD3 UR20, -UR12, URZ, URZ ;  /* 0x0000003f0c147290 */ /* 0x000fe4000fffe13f */
[----:B------:R-:W-:Y:S02]  /*bf70*/  UIMAD.WIDE.U32 UR18, UR13, UR16, URZ ;  /* 0x000000100d1272a5 */ /* 0x000fe4000f8e003f */
[----:B------:R-:W-:-:S02]  /*bf80*/  UIMAD UR21, UR23, UR21, UR12 ;  /* 0x00000015171572a4 */ /* 0x000fc4000f8e020c */
[----:B------:R-:W-:Y:S01]  /*bf90*/  UIMAD UR20, UR31, UR20, UR49 ;  /* 0x000000141f1472a4 */ /* 0x000fe2000f8e0231 */
[----:B------:R-:W-:Y:S01]  /*bfa0*/  R2UR UR49, R43 ;  /* 0x000000002b3172ca */ /* 0x000fe200000e0000 */
[----:B------:R-:W-:Y:S01]  /*bfb0*/  UIMAD UR12, UR15, UR26, UR35 ;  /* 0x0000001a0f0c72a4 */ /* 0x000fe2000f8e0223 */
[----:B------:R-:W-:Y:S01]  /*bfc0*/  @UP1 UMOV UR18, UR19 ;  /* 0x0000001300121c82 */ /* 0x000fe20008000000 */
[----:B------:R-:W-:Y:S02]  /*bfd0*/  UIADD3 UR16, UR8, 0xc00, URZ ;  /* 0x00000c0008107890 */ /* 0x000fe4000fffe03f */
[----:B------:R-:W-:Y:S02]  /*bfe0*/  UIMAD UR19, UR12, UR4, UR48 ;  /* 0x000000040c1372a4 */ /* 0x000fe4000f8e0230 */
[----:B------:R-:W-:Y:S02]  /*bff0*/  UIMAD UR20, UR20, UR5, UR6 ;  /* 0x00000005141472a4 */ /* 0x000fe4000f8e0206 */
[----:B------:R-:W-:Y:S01]  /*c000*/  UIMAD UR21, UR21, UR58, UR7 ;  /* 0x0000003a151572a4 */ /* 0x000fe2000f8e0207 */
[----:B------:R-:W-:Y:S01]  /*c010*/  UMOV UR32, UR13 ;  /* 0x0000000d00207c82 */ /* 0x000fe20008000000 */
[----:B------:R-:W-:Y:S01]  /*c020*/  @UP1 USHF.R.U32.HI UR32, URZ, UR17, UR18 ;  /* 0x000000113f201299 */ /* 0x000fe20008011612 */
[----:B------:R-:W-:-:S02]  /*c030*/  @UP0 ULDC UR12, c[0x0][0x384] ;  /* 0x0000e100000c0ab9 */ /* 0x000fc40000000800 */
[----:B------:R-:W-:Y:S01]  /*c040*/  UMOV UR17, UR9 ;  /* 0x0000000900117c82 */ /* 0x000fe20008000000 */
[----:B------:R-:W-:Y:S01]  /*c050*/  @UP1 ULDC.64 UR24, c[0x0][0x390] ;  /* 0x0000e40000181ab9 */ /* 0x000fe20000000a00 */
[----:B0-----:R-:W-:Y:S01]  /*c060*/  UMOV UR44, UR42 ;  /* 0x0000002a002c7c82 */ /* 0x001fe20008000000 */
[----:B------:R-:W-:Y:S01]  /*c070*/  UIMAD.WIDE.U32 UR26, UR14, UR24, URZ ;  /* 0x000000180e1a72a5 */ /* 0x000fe2000f8e003f */
[----:B------:R-:W-:Y:S01]  /*c080*/  R2UR UR42, R15 ;  /* 0x000000000f2a72ca */ /* 0x000fe200000e0000 */
[----:B------:R-:W-:Y:S01]  /*c090*/  UMOV UR18, UR44 ;  /* 0x0000002c00127c82 */ /* 0x000fe20008000000 */
[----:B------:R-:W-:Y:S01]  /*c0a0*/  @UP0 ULDC UR24, c[0x0][0x388] ;  /* 0x0000e20000180ab9 */ /* 0x000fe20000000800 */
[----:B------:R0:W-:Y:S01]  /*c0b0*/  UTMALDG.5D.IM2COL [UR16], [UR56], UR39 ;  /* 0x00000010380073b4 */ /* 0x0001e20008060027 */
[----:B------:R-:W-:Y:S01]  /*c0c0*/  UMOV UR35, UR14 ;  /* 0x0000000e00237c82 */ /* 0x000fe20008000000 */
[----:B------:R-:W-:Y:S01]  /*c0d0*/  @UP1 USHF.R.U32.HI UR35, URZ, UR25, UR27 ;  /* 0x000000193f231299 */ /* 0x000fe2000801161b */
[----:B------:R-:W-:Y:S01]  /*c0e0*/  R2UR UR45, R46 ;  /* 0x000000002e2d72ca */ /* 0x000fe200000e0000 */
[----:B------:R-:W-:Y:S01]  /*c0f0*/  UMOV UR26, UR55 ;  /* 0x00000037001a7c82 */ /* 0x000fe20008000000 */
[----:B------:R-:W-:Y:S01]  /*c100*/  UMOV UR27, UR52 ;  /* 0x00000034001b7c82 */ /* 0x000fe20008000000 */
[----:B------:R-:W-:Y:S01]  /*c110*/  UMOV UR40, UR60 ;  /* 0x0000003c00287c82 */ /* 0x000fe20008000000 */
[----:B------:R-:W-:-:S02]  /*c120*/  R2UR UR46, R7 ;  /* 0x00000000072e72ca */ /* 0x000fc400000e0000 */
[----:B------:R-:W-:Y:S02]  /*c130*/  R2UR UR41, R16 ;  /* 0x00000000102972ca */ /* 0x000fe400000e0000 */
[----:B------:R-:W-:Y:S01]  /*c140*/  R2UR UR43, R14 ;  /* 0x000000000e2b72ca */ /* 0x000fe200000e0000 */
[----:B------:R-:W-:Y:S02]  /*c150*/  VIADD R14, R12, 0x1 ;  /* 0x000000010c0e7836 */ /* 0x000fe40000000000 */
[C---:B------:R-:W-:Y:S02]  /*c160*/  IMAD R12, R5.reuse, 0x40, R0 ;  /* 0x00000040050c7824 */ /* 0x040fe400078e0200 */
[----:B------:R-:W-:Y:S02]  /*c170*/  VIADD R5, R5, 0x1 ;  /* 0x0000000105057836 */ /* 0x000fe40000000000 */
[----:B------:R-:W-:Y:S02]  /*c180*/  IMAD.SHL.U32 R12, R12, 0x80, RZ ;  /* 0x000000800c0c7824 */ /* 0x000fe400078e00ff */
[----:B------:R-:W-:Y:S01]  /*c190*/  UMOV UR50, UR46 ;  /* 0x0000002e00327c82 */ /* 0x000fe20008000000 */
[----:B------:R-:W-:Y:S01]  /*c1a0*/  ISETP.NE.AND P5, PT, R5, 0x3, PT ;  /* 0x000000030500780c */ /* 0x000fe20003fa5270 */
[----:B------:R-:W-:-:S03]  /*c1b0*/  IMAD R12, R12, 0x4, R19 ;  /* 0x000000040c0c7824 */ /* 0x000fc600078e0213 */
[----:B------:R-:W-:Y:S01]  /*c1c0*/  SEL R5, R5, RZ, P5 ;  /* 0x000000ff05057207 */ /* 0x000fe20002800000 */
[----:B0-----:R-:W-:Y:S01]  /*c1d0*/  UIMAD.WIDE.U32 UR16, UR54, UR12, URZ ;  /* 0x0000000c361072a5 */ /* 0x001fe2000f8e003f */
[----:B------:R-:W-:Y:S01]  /*c1e0*/  @UP0 ULDC UR20, c[0x0][0x384] ;  /* 0x0000e10000140ab9 */ /* 0x000fe20000000800 */
[----:B------:R-:W-:Y:S01]  /*c1f0*/  @UP0 ULDC UR18, c[0x0][0x384] ;  /* 0x0000e10000120ab9 */ /* 0x000fe20000000800 */
[----:B------:R-:W-:Y:S02]  /*c200*/  UIMAD.WIDE.U32 UR20, UR53, UR20, URZ ;  /* 0x00000014351472a5 */ /* 0x000fe4000f8e003f */
[----:B------:R-:W-:Y:S02]  /*c210*/  UIMAD.WIDE.U32 UR18, UR52, UR18, URZ ;  /* 0x00000012341272a5 */ /* 0x000fe4000f8e003f */
[----:B------:R-:W-:Y:S01]  /*c220*/  @UP0 USHF.R.U32.HI UR34, URZ, UR24, UR17 ;  /* 0x000000183f220299 */ /* 0x000fe20008011611 */
[----:B------:R-:W-:Y:S01]  /*c230*/  @UP0 ULDC UR12, c[0x0][0x388] ;  /* 0x0000e200000c0ab9 */ /* 0x000fe20000000800 */
[----:B------:R-:W-:-:S02]  /*c240*/  @UP0 ULDC UR22, c[0x0][0x388] ;  /* 0x0000e20000160ab9 */ /* 0x000fc40000000800 */
[----:B------:R-:W-:Y:S01]  /*c250*/  UIMAD.WIDE.U32 UR16, UR34, UR28, URZ ;  /* 0x0000001c221072a5 */ /* 0x000fe2000f8e003f */
[----:B------:R-:W-:Y:S01]  /*c260*/  @UP0 UMOV UR20, UR19 ;  /* 0x0000001300140c82 */ /* 0x000fe20008000000 */
[----:B------:R-:W-:Y:S02]  /*c270*/  @UP0 USHF.R.U32.HI UR30, URZ, UR22, UR21 ;  /* 0x000000163f1e0299 */ /* 0x000fe40008011615 */
[----:B------:R-:W-:Y:S01]  /*c280*/  @UP0 USHF.R.U32.HI UR27, URZ, UR12, UR20 ;  /* 0x0000000c3f1b0299 */ /* 0x000fe20008011614 */
[----:B------:R-:W-:Y:S02]  /*c290*/  @UP1 ULDC.64 UR18, c[0x0][0x390] ;  /* 0x0000e40000121ab9 */ /* 0x000fe40000000a00 */
[----:B------:R-:W-:Y:S01]  /*c2a0*/  @UP1 UMOV UR22, UR17 ;  /* 0x0000001100161c82 */ /* 0x000fe20008000000 */
[----:B------:R-:W-:Y:S01]  /*c2b0*/  @UP1 ULDC.64 UR24, c[0x0][0x390] ;  /* 0x0000e40000181ab9 */ /* 0x000fe20000000a00 */
[----:B------:R-:W-:Y:S02]  /*c2c0*/  UIMAD.WIDE.U32 UR16, UR27, UR18, URZ ;  /* 0x000000121b1072a5 */ /* 0x000fe4000f8e003f */
[----:B------:R-:W-:Y:S01]  /*c2d0*/  UIMAD.WIDE.U32 UR20, UR30, UR24, URZ ;  /* 0x000000181e1472a5 */ /* 0x000fe2000f8e003f */
[----:B------:R-:W-:-:S02]  /*c2e0*/  UMOV UR12, UR34 ;  /* 0x00000022000c7c82 */ /* 0x000fc40008000000 */
[----:B------:R-:W-:Y:S01]  /*c2f0*/  UMOV UR24, UR30 ;  /* 0x0000001e00187c82 */ /* 0x000fe20008000000 */
[----:B------:R-:W-:Y:S01]  /*c300*/  @UP1 USHF.R.U32.HI UR24, URZ, UR25, UR21 ;  /* 0x000000193f181299 */ /* 0x000fe20008011615 */
[----:B------:R-:W-:Y:S02]  /*c310*/  @UP2 ULDC UR16, c[0x0][0x39c] ;  /* 0x0000e70000102ab9 */ /* 0x000fe40000000800 */
[----:B------:R-:W-:Y:S01]  /*c320*/  UMOV UR25, UR27 ;  /* 0x0000001b00197c82 */ /* 0x000fe20008000000 */
[----:B------:R-:W-:Y:S02]  /*c330*/  @UP1 USHF.R.U32.HI UR25, URZ, UR19, UR17 ;  /* 0x000000133f191299 */ /* 0x000fe40008011611 */
[----:B------:R-:W-:Y:S02]  /*c340*/  UIMAD.WIDE.U32 UR16, UR32, UR16, URZ ;  /* 0x00000010201072a5 */ /* 0x000fe4000f8e003f */
[----:B------:R-:W-:Y:S01]  /*c350*/  @UP1 USHF.R.U32.HI UR12, URZ, UR29, UR22 ;  /* 0x0000001d3f0c1299 */ /* 0x000fe20008011616 */
[----:B------:R-:W-:-:S02]  /*c360*/  @UP2 ULDC UR20, c[0x0][0x3a0] ;  /* 0x0000e80000142ab9 */ /* 0x000fc40000000800 */
[----:B------:R-:W-:Y:S01]  /*c370*/  UMOV UR22, UR32 ;  /* 0x0000002000167c82 */ /* 0x000fe20008000000 */
[----:B------:R-:W-:Y:S02]  /*c380*/  @UP2 USHF.R.U32.HI UR22, URZ, UR20, UR17 ;  /* 0x000000143f162299 */ /* 0x000fe40008011611 */
[----:B------:R-:W-:Y:S02]  /*c390*/  UIADD3 UR20, -UR32, URZ, URZ ;  /* 0x0000003f20147290 */ /* 0x000fe4000fffe13f */
[----:B------:R-:W-:Y:S02]  /*c3a0*/  UIADD3 UR17, -UR13, URZ, URZ ;  /* 0x0000003f0d117290 */ /* 0x000fe4000fffe13f */
[----:B------:R-:W-:Y:S02]  /*c3b0*/  UIMAD UR20, UR31, UR20, UR13 ;  /* 0x000000141f1472a4 */ /* 0x000fe4000f8e020d */
[----:B------:R-:W-:Y:S01]  /*c3c0*/  UIADD3 UR13, -UR22, URZ, URZ ;  /* 0x0000003f160d7290 */ /* 0x000fe2000fffe13f */
[----:B------:R-:W-:Y:S01]  /*c3d0*/  @UP0 ULDC UR18, c[0x0][0x384] ;  /* 0x0000e10000120ab9 */ /* 0x000fe20000000800 */
[----:B------:R-:W-:-:S02]  /*c3e0*/  UIMAD UR17, UR15, UR17, UR59 ;  /* 0x000000110f1172a4 */ /* 0x000fc4000f8e023b */
[----:B------:R-:W-:Y:S02]  /*c3f0*/  UIMAD.WIDE.U32 UR18, UR55, UR18, URZ ;  /* 0x00000012371272a5 */ /* 0x000fe4000f8e003f */
[----:B------:R-:W-:Y:S01]  /*c400*/  UIMAD UR13, UR23, UR13, UR32 ;  /* 0x0000000d170d72a4 */ /* 0x000fe2000f8e0220 */
[----:B------:R-:W-:Y:S01]  /*c410*/  @UP0 ULDC UR21, c[0x0][0x388] ;  /* 0x0000e20000150ab9 */ /* 0x000fe20000000800 */
[----:B------:R-:W-:Y:S02]  /*c420*/  UIADD3 UR16, UR8, 0x1400, URZ ;  /* 0x0000140008107890 */ /* 0x000fe4000fffe03f */
[----:B------:R-:W-:Y:S02]  /*c430*/  @UP0 USHF.R.U32.HI UR26, URZ, UR21, UR19 ;  /* 0x000000153f1a0299 */ /* 0x000fe40008011613 */
[----:B------:R-:W-:Y:S02]  /*c440*/  UIMAD UR19, UR17, UR4, UR48 ;  /* 0x00000004111372a4 */ /* 0x000fe4000f8e0230 */
[----:B------:R-:W-:-:S02]  /*c450*/  UIMAD UR20, UR20, UR5, UR6 ;  /* 0x00000005141472a4 */ /* 0x000fc4000f8e0206 */
[----:B------:R-:W-:Y:S01]  /*c460*/  UIMAD UR21, UR13, UR58, UR7 ;  /* 0x0000003a0d1572a4 */ /* 0x000fe2000f8e0207 */
[----:B------:R-:W-:Y:S02]  /*c470*/  @UP1 ULDC.64 UR28, c[0x0][0x390] ;  /* 0x0000e400001c1ab9 */ /* 0x000fe40000000a00 */
[----:B------:R-:W-:Y:S01]  /*c480*/  UMOV UR13, UR26 ;  /* 0x0000001a000d7c82 */ /* 0x000fe20008000000 */
[----:B------:R-:W-:Y:S01]  /*c490*/  UIMAD.WIDE.U32 UR32, UR26, UR28, URZ ;  /* 0x0000001c1a2072a5 */ /* 0x000fe2000f8e003f */
[----:B------:R-:W-:Y:S01]  /*c4a0*/  UMOV UR17, UR9 ;  /* 0x0000000900117c82 */ /* 0x000fe20008000000 */
[----:B------:R-:W-:Y:S02]  /*c4b0*/  UMOV UR18, UR44 ;  /* 0x0000002c00127c82 */ /* 0x000fe40008000000 */
[----:B------:R-:W-:Y:S01]  /*c4c0*/  @UP1 USHF.R.U32.HI UR13, URZ, UR29, UR33 ;  /* 0x0000001d3f0d1299 */ /* 0x000fe20008011621 */
[----:B------:R0:W-:Y:S01]  /*c4d0*/  UTMALDG.5D.IM2COL [UR16], [UR56], UR39 ;  /* 0x00000010380073b4 */ /* 0x0001e20008060027 */
[----:B------:R-:W-:Y:S01]  /*c4e0*/  UMOV UR28, UR61 ;  /* 0x0000003d001c7c82 */ /* 0x000fe20008000000 */
[----:B------:R-:W-:-:S02]  /*c4f0*/  @UP2 ULDC UR29, c[0x0][0x39c] ;  /* 0x0000e700001d2ab9 */ /* 0x000fc40000000800 */
[----:B0-----:R-:W-:Y:S01]  /*c500*/  UIMAD.WIDE.U32 UR18, UR35, UR29, URZ ;  /* 0x0000001d231272a5 */ /* 0x001fe2000f8e003f */
[----:B------:R-:W-:Y:S02]  /*c510*/  @UP2 ULDC UR21, c[0x0][0x3a0] ;  /* 0x0000e80000152ab9 */ /* 0x000fe40000000800 */
[----:B------:R-:W-:Y:S01]  /*c520*/  @UP0 ULDC UR29, c[0x0][0x384] ;  /* 0x0000e100001d0ab9 */ /* 0x000fe20000000800 */
[----:B------:R-:W-:Y:S01]  /*c530*/  UMOV UR22, UR35 ;  /* 0x0000002300167c82 */ /* 0x000fe20008000000 */
[----:B------:R-:W-:Y:S02]  /*c540*/  UIMAD.WIDE.U32 UR16, UR61, UR29, URZ ;  /* 0x0000001d3d1072a5 */ /* 0x000fe4000f8e003f */
[----:B------:R-:W-:Y:S01]  /*c550*/  @UP0 ULDC UR18, c[0x0][0x384] ;  /* 0x0000e10000120ab9 */ /* 0x000fe20000000800 */
[----:B------:R-:W-:Y:S01]  /*c560*/  @UP2 UMOV UR29, UR19 ;  /* 0x00000013001d2c82 */ /* 0x000fe20008000000 */
[----:B------:R-:W-:Y:S01]  /*c570*/  @UP0 ULDC UR20, c[0x0][0x388] ;  /* 0x0000e20000140ab9 */ /* 0x000fe20000000800 */
[----:B------:R-:W-:-:S02]  /*c580*/  @UP2 USHF.R.U32.HI UR22, URZ, UR21, UR29 ;  /* 0x000000153f162299 */ /* 0x000fc4000801161d */
[----:B------:R-:W-:Y:S01]  /*c590*/  UIMAD.WIDE.U32 UR18, UR60, UR18, URZ ;  /* 0x000000123c1272a5 */ /* 0x000fe2000f8e003f */
[----:B------:R-:W-:Y:S01]  /*c5a0*/  @UP0 UMOV UR29, UR17 ;  /* 0x00000011001d0c82 */ /* 0x000fe20008000000 */
[----:B------:R-:W-:Y:S01]  /*c5b0*/  @UP0 ULDC UR21, c[0x0][0x388] ;  /* 0x0000e20000150ab9 */ /* 0x000fe20000000800 */
[----:B------:R-:W-:Y:S01]  /*c5c0*/  @UP0 USHF.R.U32.HI UR28, URZ, UR20, UR29 ;  /* 0x000000143f1c0299 */ /* 0x000fe2000801161d */
[----:B------:R-:W-:Y:S01]  /*c5d0*/  @UP1 ULDC.64 UR16, c[0x0][0x390] ;  /* 0x0000e40000101ab9 */ /* 0x000fe20000000a00 */
[----:B------:R-:W-:Y:S02]  /*c5e0*/  @UP0 USHF.R.U32.HI UR40, URZ, UR21, UR19 ;  /* 0x000000153f280299 */ /* 0x000fe40008011613 */
[----:B------:R-:W-:Y:S02]  /*c5f0*/  UIADD3 UR21, -UR22, URZ, URZ ;  /* 0x0000003f16157290 */ /* 0x000fe4000fffe13f */
[----:B------:R-:W-:Y:S02]  /*c600*/  UIADD3 UR29, -UR14, URZ, URZ ;  /* 0x0000003f0e1d7290 */ /* 0x000fe4000fffe13f */
[----:B------:R-:W-:-:S02]  /*c610*/  UIADD3 UR20, -UR35, URZ, URZ ;  /* 0x0000003f23147290 */ /* 0x000fc4000fffe13f */
[----:B------:R-:W-:Y:S02]  /*c620*/  UIMAD.WIDE.U32 UR18, UR28, UR16, URZ ;  /* 0x000000101c1272a5 */ /* 0x000fe4000f8e003f */
[----:B------:R-:W-:Y:S02]  /*c630*/  UIMAD UR21, UR23, UR21, UR35 ;  /* 0x00000015171572a4 */ /* 0x000fe4000f8e0223 */
[----:B------:R-:W-:Y:S02]  /*c640*/  UIMAD UR20, UR31, UR20, UR14 ;  /* 0x000000141f1472a4 */ /* 0x000fe4000f8e020e */
[----:B------:R-:W-:Y:S01]  /*c650*/  UIMAD UR42, UR15, UR29, UR42 ;  /* 0x0000001d0f2a72a4 */ /* 0x000fe2000f8e022a */
[----:B------:R-:W-:Y:S01]  /*c660*/  @UP1 UMOV UR18, UR19 ;  /* 0x0000001300121c82 */ /* 0x000fe20008000000 */
[----:B------:R-:W-:Y:S02]  /*c670*/  UIADD3 UR16, UR8, 0x1c00, URZ ;  /* 0x00001c0008107890 */ /* 0x000fe4000fffe03f */
[----:B------:R-:W-:-:S02]  /*c680*/  UIMAD UR19, UR42, UR4, UR48 ;  /* 0x000000042a1372a4 */ /* 0x000fc4000f8e0230 */
[----:B------:R-:W-:Y:S02]  /*c690*/  UIMAD UR20, UR20, UR5, UR6 ;  /* 0x00000005141472a4 */ /* 0x000fe4000f8e0206 */
[----:B------:R-:W-:Y:S02]  /*c6a0*/  UIMAD UR21, UR21, UR58, UR7 ;  /* 0x0000003a151572a4 */ /* 0x000fe4000f8e0207 */
[----:B------:R-:W-:Y:S01]  /*c6b0*/  UIMAD.WIDE.U32 UR32, UR40, UR36, URZ ;  /* 0x00000024282072a5 */ /* 0x000fe2000f8e003f */
[----:B------:R-:W-:Y:S01]  /*c6c0*/  UMOV UR29, UR28 ;  /* 0x0000001c001d7c82 */ /* 0x000fe20008000000 */
[----:B------:R-:W-:Y:S01]  /*c6d0*/  @UP1 USHF.R.U32.HI UR29, URZ, UR17, UR18 ;  /* 0x000000113f1d1299 */ /* 0x000fe20008011612 */
[----:B------:R-:W-:Y:S02]  /*c6e0*/  UMOV UR61, UR40 ;  /* 0x00000028003d7c82 */ /* 0x000fe40008000000 */
[----:B------:R-:W-:Y:S01]  /*c6f0*/  UMOV UR17, UR9 ;  /* 0x0000000900117c82 */ /* 0x000fe20008000000 */
[----:B------:R-:W-:Y:S01]  /*c700*/  UMOV UR18, UR44 ;  /* 0x0000002c00127c82 */ /* 0x000fe20008000000 */
[----:B------:R-:W-:Y:S01]  /*c710*/  @UP1 USHF.R.U32.HI UR61, URZ, UR37, UR33 ;  /* 0x000000253f3d1299 */ /* 0x000fe20008011621 */
[----:B------:R0:W-:Y:S01]  /*c720*/  UTMALDG.5D.IM2COL [UR16], [UR56], UR39 ;  /* 0x00000010380073b4 */ /* 0x0001e20008060027 */
[----:B------:R-:W-:Y:S01]  /*c730*/  @UP0 ULDC UR32, c[0x0][0x388] ;  /* 0x0000e20000200ab9 */ /* 0x000fe20000000800 */
[----:B------:R-:W-:Y:S01]  /*c740*/  @UP0 ULDC UR33, c[0x0][0x384] ;  /* 0x0000e10000210ab9 */ /* 0x000fe20000000800 */
[----:B------:R-:W-:Y:S01]  /*c750*/  UMOV UR14, UR45 ;  /* 0x0000002d000e7c82 */ /* 0x000fe20008000000 */
[----:B------:R-:W-:Y:S01]  /*c760*/  @UP0 ULDC UR35, c[0x0][0x388] ;  /* 0x0000e20000230ab9 */ /* 0x000fe20000000800 */
[----:B------:R-:W-:Y:S01]  /*c770*/  UMOV UR42, UR41 ;  /* 0x00000029002a7c82 */ /* 0x000fe20008000000 */
[----:B0-----:R-:W-:Y:S01]  /*c780*/  UIMAD.WIDE.U32 UR20, UR45, UR33, URZ ;  /* 0x000000212d1472a5 */ /* 0x001fe2000f8e003f */
[----:B------:R-:W-:Y:S01]  /*c790*/  @UP0 ULDC UR18, c[0x0][0x384] ;  /* 0x0000e10000120ab9 */ /* 0x000fe20000000800 */
[----:B------:R-:W-:Y:S01]  /*c7a0*/  @UP0 ULDC UR16, c[0x0][0x384] ;  /* 0x0000e10000100ab9 */ /* 0x000fe20000000800 */
[----:B------:R-:W-:-:S02]  /*c7b0*/  UIMAD.WIDE.U32 UR18, UR41, UR18, URZ ;  /* 0x00000012291272a5 */ /* 0x000fc4000f8e003f */
[----:B------:R-:W-:Y:S02]  /*c7c0*/  UIMAD.WIDE.U32 UR16, UR46, UR16, URZ ;  /* 0x000000102e1072a5 */ /* 0x000fe4000f8e003f */
[----:B------:R-:W-:Y:S02]  /*c7d0*/  @UP0 USHF.R.U32.HI UR14, URZ, UR32, UR21 ;  /* 0x000000203f0e0299 */ /* 0x000fe40008011615 */
[----:B------:R-:W-:Y:S01]  /*c7e0*/  @UP0 USHF.R.U32.HI UR42, URZ, UR35, UR19 ;  /* 0x000000233f2a0299 */ /* 0x000fe20008011613 */
[----:B------:R-:W-:Y:S01]  /*c7f0*/  @UP1 ULDC.64 UR20, c[0x0][0x390] ;  /* 0x0000e40000141ab9 */ /* 0x000fe20000000a00 */
[----:B------:R-:W-:Y:S01]  /*c800*/  @UP0 ULDC UR22, c[0x0][0x388] ;  /* 0x0000e20000160ab9 */ /* 0x000fe20000000800 */
[----:B------:R-:W-:Y:S02]  /*c810*/  UIMAD.WIDE.U32 UR18, UR14, UR20, URZ ;  /* 0x000000140e1272a5 */ /* 0x000fe4000f8e003f */
[----:B------:R-:W-:Y:S01]  /*c820*/  UMOV UR60, UR14 ;  /* 0x0000000e003c7c82 */ /* 0x000fe20008000000 */
[----:B------:R-:W-:Y:S01]  /*c830*/  @UP0 UMOV UR20, UR17 ;  /* 0x0000001100140c82 */ /* 0x000fe20008000000 */
[----:B------:R-:W-:Y:S01]  /*c840*/  @UP1 ULDC.64 UR16, c[0x0][0x390] ;  /* 0x0000e40000101ab9 */ /* 0x000fe20000000a00 */
[----:B------:R-:W-:Y:S01]  /*c850*/  @UP0 USHF.R.U32.HI UR50, URZ, UR22, UR20 ;  /* 0x000000163f320299 */ /* 0x000fe20008011614 */
[----:B------:R-:W-:-:S02]  /*c860*/  @UP1 ULDC.64 UR32, c[0x0][0x390] ;  /* 0x0000e40000201ab9 */ /* 0x000fc40000000a00 */
[----:B------:R-:W-:Y:S01]  /*c870*/  @UP1 UMOV UR20, UR19 ;  /* 0x0000001300141c82 */ /* 0x000fe20008000000 */
[----:B------:R-:W-:Y:S02]  /*c880*/  UIMAD.WIDE.U32 UR18, UR50, UR16, URZ ;  /* 0x00000010321272a5 */ /* 0x000fe4000f8e003f */
[----:B------:R-:W-:Y:S01]  /*c890*/  @UP1 USHF.R.U32.HI UR60, URZ, UR21, UR20 ;  /* 0x000000153f3c1299 */ /* 0x000fe20008011614 */
[----:B------:R-:W-:Y:S01]  /*c8a0*/  UMOV UR53, UR50 ;  /* 0x0000003200357c82 */ /* 0x000fe20008000000 */
[----:B------:R-:W-:Y:S01]  /*c8b0*/  @UP2 ULDC UR16, c[0x0][0x39c] ;  /* 0x0000e70000102ab9 */ /* 0x000fe20000000800 */
[----:B------:R-:W-:Y:S02]  /*c8c0*/  @UP1 USHF.R.U32.HI UR53, URZ, UR17, UR19 ;  /* 0x000000113f351299 */ /* 0x000fe40008011613 */
[----:B------:R-:W-:Y:S01]  /*c8d0*/  UIMAD.WIDE.U32 UR16, UR12, UR16, URZ ;  /* 0x000000100c1072a5 */ /* 0x000fe2000f8e003f */
[----:B------:R-:W-:Y:S01]  /*c8e0*/  @UP2 ULDC UR20, c[0x0][0x3a0] ;  /* 0x0000e80000142ab9 */ /* 0x000fe20000000800 */
[----:B------:R-:W-:-:S02]  /*c8f0*/  UMOV UR22, UR12 ;  /* 0x0000000c00167c82 */ /* 0x000fc40008000000 */
[----:B------:R-:W-:Y:S01]  /*c900*/  @UP2 USHF.R.U32.HI UR22, URZ, UR20, UR17 ;  /* 0x000000143f162299 */ /* 0x000fe20008011611 */
[----:B------:R-:W-:Y:S01]  /*c910*/  @UP0 ULDC UR18, c[0x0][0x384] ;  /* 0x0000e10000120ab9 */ /* 0x000fe20000000800 */
[----:B------:R-:W-:Y:S02]  /*c920*/  UIADD3 UR20, -UR12, URZ, URZ ;  /* 0x0000003f0c147290 */ /* 0x000fe4000fffe13f */
[----:B------:R-:W-:Y:S02]  /*c930*/  UIMAD.WIDE.U32 UR18, UR43, UR18, URZ ;  /* 0x000000122b1272a5 */ /* 0x000fe4000f8e003f */
[----:B------:R-:W-:Y:S02]  /*c940*/  UIADD3 UR17, -UR34, URZ, URZ ;  /* 0x0000003f22117290 */ /* 0x000fe4000fffe13f */
[----:B------:R-:W-:Y:S02]  /*c950*/  UIADD3 UR18, -UR22, URZ, URZ ;  /* 0x0000003f16127290 */ /* 0x000fe4000fffe13f */
[----:B------:R-:W-:-:S02]  /*c960*/  UIMAD UR20, UR31, UR20, UR34 ;  /* 0x000000141f1472a4 */ /* 0x000fc4000f8e0222 */
[----:B------:R-:W-:Y:S02]  /*c970*/  UIMAD UR17, UR15, UR17, UR47 ;  /* 0x000000110f1172a4 */ /* 0x000fe4000f8e022f */
[----:B------:R-:W-:Y:S01]  /*c980*/  UIMAD UR18, UR23, UR18, UR12 ;  /* 0x00000012171272a4 */ /* 0x000fe2000f8e020c */
[----:B------:R-:W-:Y:S01]  /*c990*/  @UP0 ULDC UR21, c[0x0][0x388] ;  /* 0x0000e20000150ab9 */ /* 0x000fe20000000800 */
[----:B------:R-:W-:Y:S02]  /*c9a0*/  UIMAD.WIDE.U32 UR36, UR42, UR32, URZ ;  /* 0x000000202a2472a5 */ /* 0x000fe4000f8e003f */
[----:B------:R-:W-:Y:S02]  /*c9b0*/  @UP0 USHF.R.U32.HI UR43, URZ, UR21, UR19 ;  /* 0x000000153f2b0299 */ /* 0x000fe40008011613 */
[----:B------:R-:W-:Y:S02]  /*c9c0*/  UIADD3 UR16, UR8, 0x2400, URZ ;  /* 0x0000240008107890 */ /* 0x000fe4000fffe03f */
[----:B------:R-:W-:-:S02]  /*c9d0*/  UIMAD UR19, UR17, UR4, UR48 ;  /* 0x00000004111372a4 */ /* 0x000fc4000f8e0230 */
[----:B------:R-:W-:Y:S02]  /*c9e0*/  UIMAD UR20, UR20, UR5, UR6 ;  /* 0x00000005141472a4 */ /* 0x000fe4000f8e0206 */
[----:B------:R-:W-:Y:S01]  /*c9f0*/  UIMAD UR21, UR18, UR58, UR7 ;  /* 0x0000003a121572a4 */ /* 0x000fe2000f8e0207 */
[----:B------:R-:W-:Y:S01]  /*ca00*/  UMOV UR59, UR42 ;  /* 0x0000002a003b7c82 */ /* 0x000fe20008000000 */
[----:B------:R-:W-:Y:S01]  /*ca10*/  @UP1 USHF.R.U32.HI UR59, URZ, UR33, UR37 ;  /* 0x000000213f3b1299 */ /* 0x000fe20008011625 */
[----:B------:R-:W-:Y:S02]  /*ca20*/  UMOV UR17, UR9 ;  /* 0x0000000900117c82 */ /* 0x000fe40008000000 */
[----:B------:R-:W-:Y:S01]  /*ca30*/  @UP1 ULDC.64 UR32, c[0x0][0x390] ;  /* 0x0000e40000201ab9 */ /* 0x000fe20000000a00 */
[----:B------:R-:W-:Y:S01]  /*ca40*/  UMOV UR18, UR44 ;  /* 0x0000002c00127c82 */ /* 0x000fe20008000000 */
[----:B------:R-:W-:Y:S02]  /*ca50*/  UIMAD.WIDE.U32 UR34, UR43, UR32, URZ ;  /* 0x000000202b2272a5 */ /* 0x000fe4000f8e003f */
[----:B------:R0:W-:Y:S01]  /*ca60*/  UTMALDG.5D.IM2COL [UR16], [UR56], UR39 ;  /* 0x00000010380073b4 */ /* 0x0001e20008060027 */
[----:B------:R-:W-:Y:S01]  /*ca70*/  UMOV UR12, UR38 ;  /* 0x00000026000c7c82 */ /* 0x000fe20008000000 */
[----:B------:R-:W-:Y:S01]  /*ca80*/  @UP2 ULDC UR32, c[0x0][0x39c] ;  /* 0x0000e70000202ab9 */ /* 0x000fe20000000800 */
[----:B------:R-:W-:Y:S01]  /*ca90*/  UIADD3 UR34, -UR30, URZ, URZ ;  /* 0x0000003f1e227290 */ /* 0x000fe2000fffe13f */
[----:B------:R-:W-:Y:S01]  /*caa0*/  UMOV UR45, UR43 ;  /* 0x0000002b002d7c82 */ /* 0x000fe20008000000 */
[----:B------:R-:W-:Y:S01]  /*cab0*/  @UP1 USHF.R.U32.HI UR45, URZ, UR33, UR35 ;  /* 0x000000213f2d1299 */ /* 0x000fe20008011623 */
[----:B------:R-:W-:Y:S01]  /*cac0*/  @UP2 ULDC UR41, c[0x0][0x3a0] ;  /* 0x0000e80000292ab9 */ /* 0x000fe20000000800 */
[----:B------:R-:W-:Y:S01]  /*cad0*/  UMOV UR54, UR59 ;  /* 0x0000003b00367c82 */ /* 0x000fe20008000000 */
[----:B------:R-:W-:Y:S01]  /*cae0*/  UMOV UR46, UR53 ;  /* 0x00000035002e7c82 */ /* 0x000fe20008000000 */
[----:B0-----:R-:W-:Y:S01]  /*caf0*/  UIMAD.WIDE.U32 UR18, UR24, UR32, URZ ;  /* 0x00000020181272a5 */ /* 0x001fe2000f8e003f */
[----:B------:R-:W-:-:S02]  /*cb00*/  @UP2 ULDC UR21, c[0x0][0x3a0] ;  /* 0x0000e80000152ab9 */ /* 0x000fc40000000800 */
[----:B------:R-:W-:Y:S01]  /*cb10*/  @UP0 ULDC UR32, c[0x0][0x384] ;  /* 0x0000e10000200ab9 */ /* 0x000fe20000000800 */
[----:B------:R-:W-:Y:S01]  /*cb20*/  UMOV UR22, UR24 ;  /* 0x0000001800167c82 */ /* 0x000fe20008000000 */
[----:B------:R-:W-:Y:S02]  /*cb30*/  UIMAD.WIDE.U32 UR16, UR38, UR32, URZ ;  /* 0x00000020261072a5 */ /* 0x000fe4000f8e003f */
[----:B------:R-:W-:Y:S01]  /*cb40*/  @UP0 ULDC UR18, c[0x0][0x384] ;  /* 0x0000e10000120ab9 */ /* 0x000fe20000000800 */
[----:B------:R-:W-:Y:S01]  /*cb50*/  @UP2 UMOV UR32, UR19 ;  /* 0x0000001300202c82 */ /* 0x000fe20008000000 */
[----:B------:R-:W-:Y:S01]  /*cb60*/  @UP0 ULDC UR20, c[0x0][0x388] ;  /* 0x0000e20000140ab9 */ /* 0x000fe20000000800 */
[----:B------:R-:W-:Y:S02]  /*cb70*/  @UP2 USHF.R.U32.HI UR22, URZ, UR21, UR32 ;  /* 0x000000153f162299 */ /* 0x000fe40008011620 */
[----:B------:R-:W-:Y:S01]  /*cb80*/  UIMAD.WIDE.U32 UR18, UR11, UR18, URZ ;  /* 0x000000120b1272a5 */ /* 0x000fe2000f8e003f */
[----:B------:R-:W-:Y:S01]  /*cb90*/  @UP0 UMOV UR32, UR17 ;  /* 0x0000001100200c82 */ /* 0x000fe20008000000 */
[----:B------:R-:W-:Y:S01]  /*cba0*/  @UP0 ULDC UR21, c[0x0][0x388] ;  /* 0x0000e20000150ab9 */ /* 0x000fe20000000800 */
[----:B------:R-:W-:Y:S01]  /*cbb0*/  @UP0 USHF.R.U32.HI UR12, URZ, UR20, UR32 ;  /* 0x000000143f0c0299 */ /* 0x000fe20008011620 */
[----:B------:R-:W-:Y:S01]  /*cbc0*/  @UP1 ULDC.64 UR16, c[0x0][0x390] ;  /* 0x0000e40000101ab9 */ /* 0x000fe20000000a00 */
[----:B------:R-:W-:-:S02]  /*cbd0*/  @UP0 USHF.R.U32.HI UR11, URZ, UR21, UR19 ;  /* 0x000000153f0b0299 */ /* 0x000fc40008011613 */
[----:B------:R-:W-:Y:S02]  /*cbe0*/  UIADD3 UR21, -UR22, URZ, URZ ;  /* 0x0000003f16157290 */ /* 0x000fe4000fffe13f */
[----:B------:R-:W-:Y:S02]  /*cbf0*/  UIADD3 UR20, -UR24, URZ, URZ ;  /* 0x0000003f18147290 */ /* 0x000fe4000fffe13f */
[----:B------:R-:W-:Y:S02]  /*cc00*/  UIMAD.WIDE.U32 UR18, UR12, UR16, URZ ;  /* 0x000000100c1272a5 */ /* 0x000fe4000f8e003f */
[----:B------:R-:W-:Y:S02]  /*cc10*/  UIMAD UR21, UR23, UR21, UR24 ;  /* 0x00000015171572a4 */ /* 0x000fe4000f8e0218 */
[----:B------:R-:W-:Y:S02]  /*cc20*/  UIMAD UR20, UR31, UR20, UR30 ;  /* 0x000000141f1472a4 */ /* 0x000fe4000f8e021e */
[----:B------:R-:W-:Y:S01]  /*cc30*/  UIMAD UR24, UR15, UR34, UR51 ;  /* 0x000000220f1872a4 */ /* 0x000fe2000f8e0233 */
[----:B------:R-:W-:Y:S01]  /*cc40*/  R2UR UR51, R42 ;  /* 0x000000002a3372ca */ /* 0x000fe200000e0000 */
[----:B------:R-:W-:Y:S01]  /*cc50*/  @UP1 UMOV UR18, UR19 ;  /* 0x0000001300121c82 */ /* 0x000fe20008000000 */
[----:B------:R-:W-:-:S02]  /*cc60*/  UIADD3 UR16, UR8, 0x2c00, URZ ;  /* 0x00002c0008107890 */ /* 0x000fc4000fffe03f */
[----:B------:R-:W-:Y:S02]  /*cc70*/  UIMAD UR19, UR24, UR4, UR48 ;  /* 0x00000004181372a4 */ /* 0x000fe4000f8e0230 */
[----:B------:R-:W-:Y:S02]  /*cc80*/  UIMAD UR20, UR20, UR5, UR6 ;  /* 0x00000005141472a4 */ /* 0x000fe4000f8e0206 */
[----:B------:R-:W-:Y:S01]  /*cc90*/  UIMAD UR21, UR21, UR58, UR7 ;  /* 0x0000003a151572a4 */ /* 0x000fe2000f8e0207 */
[----:B------:R-:W-:Y:S01]  /*cca0*/  @UP1 ULDC.64 UR32, c[0x0][0x390] ;  /* 0x0000e40000201ab9 */ /* 0x000fe20000000a00 */
[----:B------:R-:W-:Y:S01]  /*ccb0*/  UMOV UR55, UR12 ;  /* 0x0000000c00377c82 */ /* 0x000fe20008000000 */
[----:B------:R-:W-:Y:S02]  /*ccc0*/  UIMAD.WIDE.U32 UR34, UR11, UR32, URZ ;  /* 0x000000200b2272a5 */ /* 0x000fe4000f8e003f */
[----:B------:R-:W-:Y:S01]  /*ccd0*/  @UP1 USHF.R.U32.HI UR55, URZ, UR17, UR18 ;  /* 0x000000113f371299 */ /* 0x000fe20008011612 */
[----:B------:R-:W-:-:S02]  /*cce0*/  UMOV UR47, UR11 ;  /* 0x0000000b002f7c82 */ /* 0x000fc40008000000 */
[----:B------:R-:W-:Y:S01]  /*ccf0*/  UMOV UR17, UR9 ;  /* 0x0000000900117c82 */ /* 0x000fe20008000000 */
[----:B------:R-:W-:Y:S01]  /*cd00*/  UMOV UR18, UR44 ;  /* 0x0000002c00127c82 */ /* 0x000fe20008000000 */
[----:B------:R-:W-:Y:S01]  /*cd10*/  @UP1 USHF.R.U32.HI UR47, URZ, UR33, UR35 ;  /* 0x000000213f2f1299 */ /* 0x000fe20008011623 */
[----:B------:R0:W-:Y:S01]  /*cd20*/  UTMALDG.5D.IM2COL [UR16], [UR56], UR39 ;  /* 0x00000010380073b4 */ /* 0x0001e20008060027 */
[----:B------:R-:W-:Y:S01]  /*cd30*/  @UP2 ULDC UR24, c[0x0][0x39c] ;  /* 0x0000e70000182ab9 */ /* 0x000fe20000000800 */
[----:B------:R-:W-:Y:S01]  /*cd40*/  UIADD3 UR35, -UR27, URZ, URZ ;  /* 0x0000003f1b237290 */ /* 0x000fe2000fffe13f */
[----:B------:R-:W-:Y:S01]  /*cd50*/  MOV R16, UR55 ;  /* 0x0000003700107c02 */ /* 0x000fe20008000f00 */
[----:B------:R-:W-:Y:S01]  /*cd60*/  @UP2 ULDC UR32, c[0x0][0x39c] ;  /* 0x0000e70000202ab9 */ /* 0x000fe20000000800 */
[----:B------:R-:W-:Y:S01]  /*cd70*/  @UP2 ULDC UR30, c[0x0][0x3a0] ;  /* 0x0000e800001e2ab9 */ /* 0x000fe20000000800 */
[----:B------:R-:W-:Y:S01]  /*cd80*/  UIMAD UR35, UR15, UR35, UR51 ;  /* 0x000000230f2372a4 */ /* 0x000fe2000f8e0233 */
[----:B------:R-:W-:Y:S01]  /*cd90*/  R2UR UR51, R44 ;  /* 0x000000002c3372ca */ /* 0x000fe200000e0000 */
[----:B------:R-:W-:Y:S01]  /*cda0*/  UMOV UR38, UR25 ;  /* 0x0000001900267c82 */ /* 0x000fe20008000000 */
[----:B------:R-:W-:Y:S01]  /*cdb0*/  UMOV UR33, UR9 ;  /* 0x0000000900217c82 */ /* 0x000fe20008000000 */
[----:B------:R-:W-:Y:S01]  /*cdc0*/  UIMAD UR35, UR35, UR4, UR48 ;  /* 0x00000004232372a4 */ /* 0x000fe2000f8e0230 */
[----:B------:R-:W-:Y:S01]  /*cdd0*/  UMOV UR34, UR44 ;  /* 0x0000002c00227c82 */ /* 0x000fe20008000000 */
[----:B0-----:R-:W-:-:S02]  /*cde0*/  UIMAD.WIDE.U32 UR16, UR25, UR24, URZ ;  /* 0x00000018191072a5 */ /* 0x001fc4000f8e003f */
[----:B------:R-:W-:Y:S01]  /*cdf0*/  UIMAD.WIDE.U32 UR18, UR13, UR32, URZ ;  /* 0x000000200d1272a5 */ /* 0x000fe2000f8e003f */
[----:B------:R-:W-:Y:S01]  /*ce00*/  @UP2 ULDC UR24, c[0x0][0x39c] ;  /* 0x0000e70000182ab9 */ /* 0x000fe20000000800 */
[----:B------:R-:W-:Y:S01]  /*ce10*/  @UP2 ULDC UR21, c[0x0][0x3a0] ;  /* 0x0000e80000152ab9 */ /* 0x000fe20000000800 */
[----:B------:R-:W-:Y:S02]  /*ce20*/  @UP2 ULDC UR20, c[0x0][0x3a0] ;  /* 0x0000e80000142ab9 */ /* 0x000fe40000000800 */
[----:B------:R-:W-:Y:S01]  /*ce30*/  @UP2 UMOV UR32, UR17 ;  /* 0x0000001100202c82 */ /* 0x000fe20008000000 */
[----:B------:R-:W-:Y:S02]  /*ce40*/  UIMAD.WIDE.U32 UR16, UR29, UR24, URZ ;  /* 0x000000181d1072a5 */ /* 0x000fe4000f8e003f */
[----:B------:R-:W-:Y:S01]  /*ce50*/  @UP2 USHF.R.U32.HI UR38, URZ, UR30, UR32 ;  /* 0x0000001e3f262299 */ /* 0x000fe20008011620 */
[----:B------:R-:W-:Y:S02]  /*ce60*/  UMOV UR22, UR29 ;  /* 0x0000001d00167c82 */ /* 0x000fe40008000000 */
[----:B------:R-:W-:Y:S01]  /*ce70*/  UMOV UR30, UR13 ;  /* 0x0000000d001e7c82 */ /* 0x000fe20008000000 */
[----:B------:R-:W-:-:S02]  /*ce80*/  @UP2 USHF.R.U32.HI UR30, URZ, UR21, UR19 ;  /* 0x000000153f1e2299 */ /* 0x000fc40008011613 */
[----:B------:R-:W-:Y:S02]  /*ce90*/  @UP2 USHF.R.U32.HI UR22, URZ, UR20, UR17 ;  /* 0x000000143f162299 */ /* 0x000fe40008011611 */
[----:B------:R-:W-:Y:S02]  /*cea0*/  UIADD3 UR19, -UR26, URZ, URZ ;  /* 0x0000003f1a137290 */ /* 0x000fe4000fffe13f */
[----:B------:R-:W-:Y:S02]  /*ceb0*/  UIADD3 UR17, -UR28, URZ, URZ ;  /* 0x0000003f1c117290 */ /* 0x000fe4000fffe13f */
[----:B------:R-:W-:Y:S02]  /*cec0*/  UIADD3 UR18, -UR25, URZ, URZ ;  /* 0x0000003f19127290 */ /* 0x000fe4000fffe13f */
[----:B------:R-:W-:Y:S02]  /*ced0*/  UIMAD UR19, UR15, UR19, UR49 ;  /* 0x000000130f1372a4 */ /* 0x000fe4000f8e0231 */
[----:B------:R-:W-:Y:S01]  /*cee0*/  UIMAD UR20, UR15, UR17, UR51 ;  /* 0x000000110f1472a4 */ /* 0x000fe2000f8e0233 */
[----:B------:R-:W-:Y:S01]  /*cef0*/  R2UR UR51, R45 ;  /* 0x000000002d3372ca */ /* 0x000fe200000e0000 */
[----:B------:R-:W-:-:S02]  /*cf00*/  UIMAD UR18, UR31, UR18, UR27 ;  /* 0x000000121f1272a4 */ /* 0x000fc4000f8e021b */
[----:B------:R-:W-:Y:S02]  /*cf10*/  UIADD3 UR17, -UR13, URZ, URZ ;  /* 0x0000003f0d117290 */ /* 0x000fe4000fffe13f */
[----:B------:R-:W-:Y:S02]  /*cf20*/  UIADD3 UR21, -UR38, URZ, URZ ;  /* 0x0000003f26157290 */ /* 0x000fe4000fffe13f */
[----:B------:R-:W-:Y:S02]  /*cf30*/  UIMAD UR27, UR19, UR4, UR48 ;  /* 0x00000004131b72a4 */ /* 0x000fe4000f8e0230 */
[----:B------:R-:W-:Y:S02]  /*cf40*/  UIMAD UR19, UR20, UR4, UR48 ;  /* 0x00000004141372a4 */ /* 0x000fe4000f8e0230 */
[----:B------:R-:W-:Y:S02]  /*cf50*/  UIMAD UR26, UR31, UR17, UR26 ;  /* 0x000000111f1a72a4 */ /* 0x000fe4000f8e021a */
[----:B------:R-:W-:-:S02]  /*cf60*/  UIMAD UR21, UR23, UR21, UR25 ;  /* 0x00000015171572a4 */ /* 0x000fc4000f8e0219 */
[----:B------:R-:W-:Y:S02]  /*cf70*/  UIADD3 UR20, -UR30, URZ, URZ ;  /* 0x0000003f1e147290 */ /* 0x000fe4000fffe13f */
[----:B------:R-:W-:Y:S02]  /*cf80*/  UIMAD UR36, UR18, UR5, UR6 ;  /* 0x00000005122472a4 */ /* 0x000fe4000f8e0206 */
[----:B------:R-:W-:Y:S02]  /*cf90*/  UIADD3 UR17, -UR29, URZ, URZ ;  /* 0x0000003f1d117290 */ /* 0x000fe4000fffe13f */
[----:B------:R-:W-:Y:S02]  /*cfa0*/  UIADD3 UR18, -UR22, URZ, URZ ;  /* 0x0000003f16127290 */ /* 0x000fe4000fffe13f */
[----:B------:R-:W-:Y:S02]  /*cfb0*/  UIMAD UR13, UR23, UR20, UR13 ;  /* 0x00000014170d72a4 */ /* 0x000fe4000f8e020d */
[----:B------:R-:W-:-:S02]  /*cfc0*/  UIMAD UR37, UR21, UR58, UR7 ;  /* 0x0000003a152572a4 */ /* 0x000fc4000f8e0207 */
[----:B------:R-:W-:Y:S02]  /*cfd0*/  UIADD3 UR32, UR8, 0x3400, URZ ;  /* 0x0000340008207890 */ /* 0x000fe4000fffe03f */
[----:B------:R-:W-:Y:S02]  /*cfe0*/  UIMAD UR17, UR31, UR17, UR28 ;  /* 0x000000111f1172a4 */ /* 0x000fe4000f8e021c */
[----:B------:R-:W-:Y:S02]  /*cff0*/  UIMAD UR21, UR23, UR18, UR29 ;  /* 0x00000012171572a4 */ /* 0x000fe4000f8e021d */
[----:B------:R-:W-:Y:S02]  /*d000*/  UIADD3 UR24, UR8, 0x3c00, URZ ;  /* 0x00003c0008187890 */ /* 0x000fe4000fffe03f */
[----:B------:R-:W-:Y:S01]  /*d010*/  UIMAD UR28, UR26, UR5, UR6 ;  /* 0x000000051a1c72a4 */ /* 0x000fe2000f8e0206 */
[----:B------:R0:W-:Y:S01]  /*d020*/  UTMALDG.5D.IM2COL [UR32], [UR56], UR39 ;  /* 0x00000020380073b4 */ /* 0x0001e20008060027 */
[----:B------:R-:W-:-:S02]  /*d030*/  UIMAD UR29, UR13, UR58, UR7 ;  /* 0x0000003a0d1d72a4 */ /* 0x000fc4000f8e0207 */
[----:B------:R-:W-:Y:S02]  /*d040*/  UIADD3 UR16, UR8, 0x4400, URZ ;  /* 0x0000440008107890 */ /* 0x000fe4000fffe03f */
        /* <DEDUP_REMOVED lines=9> */
[----:B------:R-:W-:Y:S01]  /*d0e0*/  UIADD3 UR48, UR8, 0x5c00, URZ ;  /* 0x00005c0008307890 */ /* 0x000fe2000fffe03f */
[----:B------:R-:W-:-:S02]  /*d0f0*/  UMOV UR49, UR9 ;  /* 0x0000000900317c82 */ /* 0x000fc40008000000 */
[----:B------:R-:W-:Y:S01]  /*d100*/  MOV R24, UR49 ;  /* 0x0000003100187c02 */ /* 0x000fe20008000f00 */
[----:B------:R2:W-:Y:S02]  /*d110*/  UTMALDG.5D.IM2COL [UR16], [UR56], UR39 ;  /* 0x00000010380073b4 */ /* 0x0005e40008060027 */
[----:B------:R-:W-:Y:S01]  /*d120*/  MOV R25, UR48 ;  /* 0x0000003000197c02 */ /* 0x000fe20008000f00 */
[----:B0-----:R-:W-:Y:S01]  /*d130*/  UIADD3 UR33, UR8, 0x4c00, URZ ;  /* 0x00004c0008217890 */ /* 0x001fe2000fffe03f */
[----:B------:R-:W-:Y:S01]  /*d140*/  R2UR UR35, R46 ;  /* 0x000000002e2372ca */ /* 0x000fe200000e0000 */
[----:B------:R-:W-:Y:S01]  /*d150*/  @UP2 ULDC UR32, c[0x0][0x39c] ;  /* 0x0000e70000202ab9 */ /* 0x000fe20000000800 */
[----:B------:R-:W-:Y:S01]  /*d160*/  UMOV UR38, UR55 ;  /* 0x0000003700267c82 */ /* 0x000fe20008000000 */
[----:B------:R-:W-:Y:S02]  /*d170*/  UIADD3 UR36, -UR55, URZ, URZ ;  /* 0x0000003f37247290 */ /* 0x000fe4000fffe13f */
[----:B------:R-:W-:Y:S01]  /*d180*/  IMAD.U32 R15, RZ, RZ, UR33 ;  /* 0x00000021ff0f7e24 */ /* 0x000fe2000f8e00ff */
[----:B------:R-:W-:Y:S01]  /*d190*/  UMOV UR33, UR60 ;  /* 0x0000003c00217c82 */ /* 0x000fe20008000000 */
[----:B------:R-:W-:-:S02]  /*d1a0*/  UIMAD UR36, UR31, UR36, UR12 ;  /* 0x000000241f2472a4 */ /* 0x000fc4000f8e020c */
[----:B------:R-:W-:Y:S01]  /*d1b0*/  UIADD3 UR37, UR8, 0x5400, URZ ;  /* 0x0000540008257890 */ /* 0x000fe2000fffe03f */
[----:B------:R-:W-:Y:S01]  /*d1c0*/  R2UR UR48, R15 ;  /* 0x000000000f3072ca */ /* 0x000fe200000e0000 */
[----:B------:R-:W-:Y:S01]  /*d1d0*/  UIMAD UR36, UR36, UR5, UR6 ;  /* 0x00000005242472a4 */ /* 0x000fe2000f8e0206 */
[----:B------:R-:W-:Y:S01]  /*d1e0*/  VIADD R15, R13, 0x1 ;  /* 0x000000010d0f7836 */ /* 0x000fe20000000000 */
[----:B-1----:R-:W-:Y:S01]  /*d1f0*/  @UP2 ULDC UR29, c[0x0][0x3a0] ;  /* 0x0000e800001d2ab9 */ /* 0x002fe20000000800 */
[----:B------:R-:W-:Y:S01]  /*d200*/  @UP2 ULDC UR28, c[0x0][0x39c] ;  /* 0x0000e700001c2ab9 */ /* 0x000fe20000000800 */
[----:B------:R-:W-:Y:S01]  /*d210*/  UMOV UR30, UR61 ;  /* 0x0000003d001e7c82 */ /* 0x000fe20008000000 */
[----:B------:R-:W-:Y:S01]  /*d220*/  @UP2 ULDC UR27, c[0x0][0x3a0] ;  /* 0x0000e800001b2ab9 */ /* 0x000fe20000000800 */
[----:B------:R-:W-:Y:S01]  /*d230*/  @UP2 ULDC UR26, c[0x0][0x39c] ;  /* 0x0000e700001a2ab9 */ /* 0x000fe20000000800 */
[----:B------:R-:W-:Y:S01]  /*d240*/  @UP2 ULDC UR25, c[0x0][0x39c] ;  /* 0x0000e70000192ab9 */ /* 0x000fe20000000800 */
[----:B------:R-:W-:Y:S01]  /*d250*/  @UP2 ULDC UR24, c[0x0][0x39c] ;  /* 0x0000e70000182ab9 */ /* 0x000fe20000000800 */
[----:B--2---:R-:W-:-:S02]  /*d260*/  UIMAD.WIDE.U32 UR16, UR61, UR13, URZ ;  /* 0x0000000d3d1072a5 */ /* 0x004fc4000f8e003f */
[----:B------:R-:W-:Y:S02]  /*d270*/  UIMAD.WIDE.U32 UR18, UR60, UR44, URZ ;  /* 0x0000002c3c1272a5 */ /* 0x000fe4000f8e003f */
[----:B------:R-:W-:Y:S02]  /*d280*/  @UP2 USHF.R.U32.HI UR30, URZ, UR41, UR17 ;  /* 0x000000293f1e2299 */ /* 0x000fe40008011611 */
[----:B------:R-:W-:Y:S02]  /*d290*/  @UP2 USHF.R.U32.HI UR33, URZ, UR29, UR19 ;  /* 0x0000001d3f212299 */ /* 0x000fe40008011613 */
[----:B------:R-:W-:Y:S01]  /*d2a0*/  UIMAD.WIDE.U32 UR16, UR59, UR32, URZ ;  /* 0x000000203b1072a5 */ /* 0x000fe2000f8e003f */
[----:B------:R-:W-:Y:S01]  /*d2b0*/  R2UR UR32, R47 ;  /* 0x000000002f2072ca */ /* 0x000fe200000e0000 */
[----:B------:R-:W-:Y:S01]  /*d2c0*/  UIMAD.WIDE.U32 UR18, UR53, UR28, URZ ;  /* 0x0000001c351272a5 */ /* 0x000fe2000f8e003f */
[----:B------:R-:W-:Y:S01]  /*d2d0*/  IMAD.U32 R6, RZ, RZ, UR30 ;  /* 0x0000001eff067e24 */ /* 0x000fe2000f8e00ff */
[----:B------:R-:W-:Y:S01]  /*d2e0*/  @UP2 ULDC UR22, c[0x0][0x3a0] ;  /* 0x0000e80000162ab9 */ /* 0x000fe20000000800 */
[----:B------:R-:W-:-:S02]  /*d2f0*/  @UP2 USHF.R.U32.HI UR54, URZ, UR27, UR17 ;  /* 0x0000001b3f362299 */ /* 0x000fc40008011611 */
[----:B------:R-:W-:Y:S01]  /*d300*/  @UP2 USHF.R.U32.HI UR46, URZ, UR22, UR19 ;  /* 0x000000163f2e2299 */ /* 0x000fe20008011613 */
[----:B------:R-:W-:Y:S01]  /*d310*/  R2UR UR29, R6 ;  /* 0x00000000061d72ca */ /* 0x000fe200000e0000 */
[----:B------:R-:W-:Y:S01]  /*d320*/  UIMAD.WIDE.U32 UR16, UR45, UR26, URZ ;  /* 0x0000001a2d1072a5 */ /* 0x000fe2000f8e003f */
[----:B------:R-:W0:Y:S01]  /*d330*/  LDC.64 R6, c[0x0][0x3e0] ;  /* 0x0000f800ff067b82 */ /* 0x000e220000000a00 */
[----:B------:R-:W-:Y:S01]  /*d340*/  UIMAD.WIDE.U32 UR18, UR55, UR25, URZ ;  /* 0x00000019371272a5 */ /* 0x000fe2000f8e003f */
[----:B------:R-:W-:Y:S01]  /*d350*/  MOV R20, UR54 ;  /* 0x0000003600147c02 */ /* 0x000fe20008000f00 */
[----:B------:R-:W-:Y:S01]  /*d360*/  @UP2 ULDC UR21, c[0x0][0x3a0] ;  /* 0x0000e80000152ab9 */ /* 0x000fe20000000800 */
[----:B------:R-:W-:Y:S01]  /*d370*/  @UP2 ULDC UR20, c[0x0][0x3a0] ;  /* 0x0000e80000142ab9 */ /* 0x000fe20000000800 */
[----:B------:R-:W-:Y:S01]  /*d380*/  UMOV UR22, UR45 ;  /* 0x0000002d00167c82 */ /* 0x000fe20008000000 */
[----:B------:R-:W-:Y:S01]  /*d390*/  @UP2 USHF.R.U32.HI UR22, URZ, UR21, UR17 ;  /* 0x000000153f162299 */ /* 0x000fe20008011611 */
[----:B------:R-:W-:Y:S01]  /*d3a0*/  R2UR UR55, R16 ;  /* 0x00000000103772ca */ /* 0x000fe200000e0000 */
[----:B------:R-:W-:-:S02]  /*d3b0*/  @UP2 USHF.R.U32.HI UR38, URZ, UR20, UR19 ;  /* 0x000000143f262299 */ /* 0x000fc40008011613 */
[----:B------:R-:W-:Y:S02]  /*d3c0*/  UIADD3 UR26, -UR61, URZ, URZ ;  /* 0x0000003f3d1a7290 */ /* 0x000fe4000fffe13f */
[----:B------:R-:W-:Y:S02]  /*d3d0*/  UIADD3 UR25, -UR60, URZ, URZ ;  /* 0x0000003f3c197290 */ /* 0x000fe4000fffe13f */
[----:B------:R-:W-:Y:S02]  /*d3e0*/  UIADD3 UR21, -UR59, URZ, URZ ;  /* 0x0000003f3b157290 */ /* 0x000fe4000fffe13f */
[----:B------:R-:W-:Y:S02]  /*d3f0*/  UIADD3 UR44, -UR53, URZ, URZ ;  /* 0x0000003f352c7290 */ /* 0x000fe4000fffe13f */
[----:B------:R-:W-:Y:S02]  /*d400*/  UIADD3 UR20, -UR45, URZ, URZ ;  /* 0x0000003f2d147290 */ /* 0x000fe4000fffe13f */
[----:B------:R-:W-:Y:S01]  /*d410*/  UIADD3 UR28, -UR47, URZ, URZ ;  /* 0x0000003f2f1c7290 */ /* 0x000fe2000fffe13f */
[----:B------:R-:W-:Y:S01]  /*d420*/  MOV R16, UR55 ;  /* 0x0000003700107c02 */ /* 0x000fe20008000f00 */
[----:B------:R-:W-:-:S02]  /*d430*/  UIMAD UR26, UR31, UR26, UR40 ;  /* 0x0000001a1f1a72a4 */ /* 0x000fc4000f8e0228 */
[----:B------:R-:W-:Y:S01]  /*d440*/  UIMAD UR25, UR31, UR25, UR14 ;  /* 0x000000191f1972a4 */ /* 0x000fe2000f8e020e */
[----:B------:R-:W-:Y:S01]  /*d450*/  R2UR UR55, R16 ;  /* 0x00000000103772ca */ /* 0x000fe200000e0000 */
[----:B------:R-:W-:Y:S02]  /*d460*/  UIMAD UR21, UR31, UR21, UR42 ;  /* 0x000000151f1572a4 */ /* 0x000fe4000f8e022a */
[----:B------:R-:W-:Y:S02]  /*d470*/  UIMAD UR44, UR31, UR44, UR50 ;  /* 0x0000002c1f2c72a4 */ /* 0x000fe4000f8e0232 */
[----:B------:R-:W-:Y:S02]  /*d480*/  UIMAD UR20, UR31, UR20, UR43 ;  /* 0x000000141f1472a4 */ /* 0x000fe4000f8e022b */
[----:B------:R-:W-:Y:S02]  /*d490*/  UIMAD UR28, UR31, UR28, UR11 ;  /* 0x0000001c1f1c72a4 */ /* 0x000fe4000f8e020b */
[----:B------:R-:W-:Y:S01]  /*d4a0*/  UIMAD UR18, UR26, UR5, UR6 ;  /* 0x000000051a1272a4 */ /* 0x000fe2000f8e0206 */
[----:B------:R-:W-:Y:S01]  /*d4b0*/  R2UR UR26, R50 ;  /* 0x00000000321a72ca */ /* 0x000fe200000e0000 */
[----:B------:R-:W-:Y:S01]  /*d4c0*/  UIMAD UR34, UR25, UR5, UR6 ;  /* 0x00000005192272a4 */ /* 0x000fe2000f8e0206 */
[----:B------:R-:W-:Y:S01]  /*d4d0*/  R2UR UR25, R51 ;  /* 0x00000000331972ca */ /* 0x000fe200000e0000 */
[----:B------:R-:W-:-:S02]  /*d4e0*/  UIMAD UR52, UR21, UR5, UR6 ;  /* 0x00000005153472a4 */ /* 0x000fc4000f8e0206 */
[----:B------:R-:W-:Y:S02]  /*d4f0*/  UIMAD UR44, UR44, UR5, UR6 ;  /* 0x000000052c2c72a4 */ /* 0x000fe4000f8e0206 */
[----:B------:R-:W-:Y:S02]  /*d500*/  UIMAD UR20, UR20, UR5, UR6 ;  /* 0x00000005141472a4 */ /* 0x000fe4000f8e0206 */
[----:B------:R-:W-:Y:S01]  /*d510*/  UIMAD UR28, UR28, UR5, UR6 ;  /* 0x000000051c1c72a4 */ /* 0x000fe2000f8e0206 */
[----:B------:R-:W-:Y:S01]  /*d520*/  MOV R21, UR52 ;  /* 0x0000003400157c02 */ /* 0x000fe20008000f00 */
[----:B------:R-:W-:Y:S01]  /*d530*/  UIADD3 UR6, -UR14, URZ, URZ ;  /* 0x0000003f0e067290 */ /* 0x000fe2000fffe13f */
[----:B------:R-:W-:Y:S01]  /*d540*/  R2UR UR14, R36 ;  /* 0x00000000240e72ca */ /* 0x000fe200000e0000 */
[----:B------:R-:W-:Y:S02]  /*d550*/  UIMAD.WIDE.U32 UR16, UR47, UR24, URZ ;  /* 0x000000182f1072a5 */ /* 0x000fe4000f8e003f */
[----:B------:R-:W-:Y:S01]  /*d560*/  UIMAD UR6, UR15, UR6, UR35 ;  /* 0x000000060f0672a4 */ /* 0x000fe2000f8e0223 */
[----:B------:R-:W-:Y:S01]  /*d570*/  R2UR UR35, R48 ;  /* 0x00000000302372ca */ /* 0x000fe200000e0000 */
[----:B------:R-:W-:Y:S01]  /*d580*/  @UP2 ULDC UR13, c[0x0][0x3a0] ;  /* 0x0000e800000d2ab9 */ /* 0x000fe20000000800 */
[----:B------:R-:W-:Y:S01]  /*d590*/  UMOV UR30, UR47 ;  /* 0x0000002f001e7c82 */ /* 0x000fe20008000000 */
[----:B------:R-:W-:-:S02]  /*d5a0*/  @UP2 USHF.R.U32.HI UR30, URZ, UR13, UR17 ;  /* 0x0000000d3f1e2299 */ /* 0x000fc40008011611 */
[----:B------:R-:W-:Y:S02]  /*d5b0*/  UIADD3 UR13, -UR50, URZ, URZ ;  /* 0x0000003f320d7290 */ /* 0x000fe4000fffe13f */
[----:B------:R-:W-:Y:S02]  /*d5c0*/  UIADD3 UR19, -UR43, URZ, URZ ;  /* 0x0000003f2b137290 */ /* 0x000fe4000fffe13f */
[----:B------:R-:W-:Y:S01]  /*d5d0*/  UIADD3 UR5, -UR40, URZ, URZ ;  /* 0x0000003f28057290 */ /* 0x000fe2000fffe13f */
[----:B------:R-:W-:Y:S01]  /*d5e0*/  ISETP.NE.AND P2, PT, R14, UR14, PT ;  /* 0x0000000e0e007c0c */ /* 0x000fe2000bf45270 */
[----:B------:R-:W-:Y:S02]  /*d5f0*/  UIADD3 UR27, -UR11, URZ, URZ ;  /* 0x0000003f0b1b7290 */ /* 0x000fe4000fffe13f */
[----:B------:R-:W-:Y:S01]  /*d600*/  UIMAD UR43, UR15, UR13, UR35 ;  /* 0x0000000d0f2b72a4 */ /* 0x000fe2000f8e0223 */
[----:B------:R-:W-:Y:S01]  /*d610*/  R2UR UR35, R49 ;  /* 0x00000000312372ca */ /* 0x000fe200000e0000 */
[----:B------:R-:W-:-:S02]  /*d620*/  UIMAD UR5, UR15, UR5, UR51 ;  /* 0x000000050f0572a4 */ /* 0x000fc4000f8e0233 */
[----:B------:R-:W-:Y:S02]  /*d630*/  UIADD3 UR51, -UR42, URZ, URZ ;  /* 0x0000003f2a337290 */ /* 0x000fe4000fffe13f */
[----:B------:R-:W-:Y:S02]  /*d640*/  UIMAD UR27, UR15, UR27, UR25 ;  /* 0x0000001b0f1b72a4 */ /* 0x000fe4000f8e0219 */
[----:B------:R-:W-:Y:S02]  /*d650*/  UIMAD UR51, UR15, UR51, UR32 ;  /* 0x000000330f3372a4 */ /* 0x000fe4000f8e0220 */
[----:B------:R-:W-:Y:S01]  /*d660*/  UIADD3 UR40, UR8, 0x6400, URZ ;  /* 0x0000640008287890 */ /* 0x000fe2000fffe03f */
[----:B------:R-:W-:Y:S01]  /*d670*/  @P2 IMAD.MOV R15, RZ, RZ, R13 ;  /* 0x000000ffff0f2224 */ /* 0x000fe200078e020d */
[----:B------:R-:W-:Y:S02]  /*d680*/  UIADD3 UR16, UR8, 0x6c00, URZ ;  /* 0x00006c0008107890 */ /* 0x000fe4000fffe03f */
[----:B------:R-:W-:-:S02]  /*d690*/  UIMAD UR19, UR15, UR19, UR35 ;  /* 0x000000130f1372a4 */ /* 0x000fc4000f8e0223 */
[----:B------:R-:W-:Y:S01]  /*d6a0*/  UIADD3 UR35, -UR12, URZ, URZ ;  /* 0x0000003f0c237290 */ /* 0x000fe2000fffe13f */
[----:B0-----:R-:W-:Y:S01]  /*d6b0*/  ISETP.NE.AND P3, PT, R15, R6, PT ;  /* 0x000000060f00720c */ /* 0x001fe20003f65270 */
[----:B------:R-:W-:Y:S01]  /*d6c0*/  UIADD3 UR32, UR8, 0x7400, URZ ;  /* 0x0000740008207890 */ /* 0x000fe2000fffe03f */
[----:B------:R-:W-:Y:S01]  /*d6d0*/  VIADD R6, R11, 0x1 ;  /* 0x000000010b067836 */ /* 0x000fe20000000000 */
[----:B------:R-:W-:Y:S02]  /*d6e0*/  UIMAD UR35, UR15, UR35, UR26 ;  /* 0x000000230f2372a4 */ /* 0x000fe4000f8e021a */
[----:B------:R-:W-:Y:S01]  /*d6f0*/  UIADD3 UR24, UR8, 0x7c00, URZ ;  /* 0x00007c0008187890 */ /* 0x000fe2000fffe03f */
[----:B------:R-:W-:Y:S01]  /*d700*/  ULDC UR26, c[0x0][0x3ec] ;  /* 0x0000fb00001a7ab9 */ /* 0x000fe20000000800 */
[----:B------:R-:W-:Y:S02]  /*d710*/  UIADD3 UR31, UR10, 0x20, URZ ;  /* 0x000000200a1f7890 */ /* 0x000fe4000fffe03f */
[----:B------:R-:W-:-:S02]  /*d720*/  UIMAD UR13, UR5, UR4, UR26 ;  /* 0x00000004050d72a4 */ /* 0x000fc4000f8e021a */
[----:B------:R-:W-:Y:S02]  /*d730*/  UIADD3 UR5, -UR29, URZ, URZ ;  /* 0x0000003f1d057290 */ /* 0x000fe4000fffe13f */
[----:B------:R-:W-:Y:S01]  /*d740*/  @P3 IMAD.MOV R6, RZ, RZ, R11 ;  /* 0x000000ffff063224 */ /* 0x000fe200078e020b */
[----:B------:R-:W-:Y:S02]  /*d750*/  UIMAD UR11, UR6, UR4, UR26 ;  /* 0x00000004060b72a4 */ /* 0x000fe4000f8e021a */
[----:B------:R-:W-:Y:S02]  /*d760*/  UIMAD UR51, UR51, UR4, UR26 ;  /* 0x00000004333372a4 */ /* 0x000fe4000f8e021a */
[----:B------:R-:W-:Y:S01]  /*d770*/  UIMAD UR43, UR43, UR4, UR26 ;  /* 0x000000042b2b72a4 */ /* 0x000fe2000f8e021a */
[----:B------:R-:W-:Y:S01]  /*d780*/  ISETP.NE.AND P4, PT, R6, R7, PT ;  /* 0x000000070600720c */ /* 0x000fe20003f85270 */
[----:B------:R-:W-:Y:S01]  /*d790*/  UIMAD UR19, UR19, UR4, UR26 ;  /* 0x00000004131372a4 */ /* 0x000fe2000f8e021a */
[----:B------:R-:W-:Y:S01]  /*d7a0*/  VIADD R7, R10, 0x1 ;  /* 0x000000010a077836 */ /* 0x000fe20000000000 */
[----:B------:R-:W-:Y:S01]  /*d7b0*/  UIMAD UR35, UR35, UR4, UR26 ;  /* 0x00000004232372a4 */ /* 0x000fe2000f8e021a */
[----:B------:R-:W-:Y:S01]  /*d7c0*/  MOV R22, UR51 ;  /* 0x0000003300167c02 */ /* 0x000fe20008000f00 */
[----:B------:R-:W-:-:S02]  /*d7d0*/  UIMAD UR27, UR27, UR4, UR26 ;  /* 0x000000041b1b72a4 */ /* 0x000fc4000f8e021a */
[----:B------:R-:W-:Y:S02]  /*d7e0*/  UIMAD UR8, UR23, UR5, UR61 ;  /* 0x00000005170872a4 */ /* 0x000fe4000f8e023d */
[----:B------:R-:W-:Y:S02]  /*d7f0*/  UIADD3 UR4, -UR33, URZ, URZ ;  /* 0x0000003f21047290 */ /* 0x000fe4000fffe13f */
[----:B------:R-:W-:Y:S02]  /*d800*/  UIMAD UR12, UR8, UR58, UR7 ;  /* 0x0000003a080c72a4 */ /* 0x000fe4000f8e0207 */
[----:B------:R-:W-:Y:S01]  /*d810*/  UIMAD UR5, UR23, UR4, UR60 ;  /* 0x00000004170572a4 */ /* 0x000fe2000f8e023c */
[----:B------:R-:W-:Y:S01]  /*d820*/  @P4 IMAD.MOV R7, RZ, RZ, R10 ;  /* 0x000000ffff074224 */ /* 0x000fe200078e020a */
[----:B------:R-:W-:Y:S01]  /*d830*/  UIADD3 UR4, -UR46, URZ, URZ ;  /* 0x0000003f2e047290 */ /* 0x000fe2000fffe13f */
[----:B------:R-:W-:Y:S01]  /*d840*/  UMOV UR50, UR31 ;  /* 0x0000001f00327c82 */ /* 0x000fe20008000000 */
[----:B------:R-:W-:Y:S01]  /*d850*/  UIADD3 UR6, -UR54, URZ, URZ ;  /* 0x0000003f36067290 */ /* 0x000fe2000fffe13f */
[----:B------:R-:W-:Y:S01]  /*d860*/  MOV R23, UR50 ;  /* 0x0000003200177c02 */ /* 0x000fe20008000f00 */
[----:B------:R-:W-:Y:S01]  /*d870*/  UIMAD UR8, UR23, UR4, UR53 ;  /* 0x00000004170872a4 */ /* 0x000fe2000f8e0235 */
[----:B------:R-:W-:Y:S01]  /*d880*/  UMOV UR51, UR13 ;  /* 0x0000000d00337c82 */ /* 0x000fe20008000000 */
[----:B------:R-:W-:Y:S01]  /*d890*/  UMOV UR52, UR18 ;  /* 0x0000001200347c82 */ /* 0x000fe20008000000 */
[----:B------:R-:W-:Y:S01]  /*d8a0*/  UMOV UR53, UR12 ;  /* 0x0000000c00357c82 */ /* 0x000fe20008000000 */
[----:B------:R-:W-:Y:S01]  /*d8b0*/  UMOV UR54, UR29 ;  /* 0x0000001d00367c82 */ /* 0x000fe20008000000 */
[----:B------:R-:W-:Y:S01]  /*d8c0*/  UIMAD UR6, UR23, UR6, UR59 ;  /* 0x00000006170672a4 */ /* 0x000fe2000f8e023b */
[----:B------:R0:W-:Y:S01]  /*d8d0*/  UTMALDG.5D.IM2COL [UR48], [UR56], UR39 ;  /* 0x00000030380073b4 */ /* 0x0001e20008060027 */
[----:B------:R-:W-:-:S02]  /*d8e0*/  UIMAD UR5, UR5, UR58, UR7 ;  /* 0x0000003a050572a4 */ /* 0x000fc4000f8e0207 */
[----:B------:R-:W-:Y:S02]  /*d8f0*/  UIADD3 UR21, -UR22, URZ, URZ ;  /* 0x0000003f16157290 */ /* 0x000fe4000fffe13f */
[----:B------:R-:W-:Y:S02]  /*d900*/  UIADD3 UR4, -UR38, URZ, URZ ;  /* 0x0000003f26047290 */ /* 0x000fe4000fffe13f */
[----:B------:R-:W-:Y:S02]  /*d910*/  UIMAD UR21, UR23, UR21, UR45 ;  /* 0x00000015171572a4 */ /* 0x000fe4000f8e022d */
[----:B------:R-:W-:Y:S02]  /*d920*/  UIMAD UR45, UR8, UR58, UR7 ;  /* 0x0000003a082d72a4 */ /* 0x000fe4000f8e0207 */
[----:B------:R-:W-:Y:S01]  /*d930*/  UIMAD UR21, UR21, UR58, UR7 ;  /* 0x0000003a151572a4 */ /* 0x000fe2000f8e0207 */
[----:B------:R-:W-:Y:S01]  /*d940*/  UMOV UR41, UR9 ;  /* 0x0000000900297c82 */ /* 0x000fe20008000000 */
[----:B------:R-:W-:Y:S01]  /*d950*/  UMOV UR42, UR31 ;  /* 0x0000001f002a7c82 */ /* 0x000fe20008000000 */
[----:B------:R-:W-:Y:S01]  /*d960*/  UMOV UR17, UR9 ;  /* 0x0000000900117c82 */ /* 0x000fe20008000000 */
[----:B------:R-:W-:Y:S01]  /*d970*/  UMOV UR18, UR31 ;  /* 0x0000001f00127c82 */ /* 0x000fe20008000000 */
[----:B------:R-:W-:-:S02]  /*d980*/  UIADD3 UR29, -UR30, URZ, URZ ;  /* 0x0000003f1e1d7290 */ /* 0x000fc4000fffe13f */
[----:B------:R-:W-:Y:S02]  /*d990*/  UIMAD UR4, UR23, UR4, UR55 ;  /* 0x00000004170472a4 */ /* 0x000fe4000f8e0237 */
[----:B------:R-:W-:Y:S01]  /*d9a0*/  UIMAD UR29, UR23, UR29, UR47 ;  /* 0x0000001d171d72a4 */ /* 0x000fe2000f8e022f */
[----:B------:R-:W-:Y:S01]  /*d9b0*/  ULDC.64 UR60, c[0x0][0x198] ;  /* 0x00006600003c7ab9 */ /* 0x000fe20000000a00 */
[----:B------:R-:W-:Y:S02]  /*d9c0*/  UMOV UR25, UR9 ;  /* 0x0000000900197c82 */ /* 0x000fe40008000000 */
[----:B------:R-:W-:Y:S01]  /*d9d0*/  UIMAD UR29, UR29, UR58, UR7 ;  /* 0x0000003a1d1d72a4 */ /* 0x000fe2000f8e0207 */
[----:B0-----:R-:W-:Y:S01]  /*d9e0*/  R2UR UR54, R20 ;  /* 0x00000000143672ca */ /* 0x001fe200000e0000 */
[----:B------:R-:W-:Y:S01]  /*d9f0*/  UIMAD UR53, UR6, UR58, UR7 ;  /* 0x0000003a063572a4 */ /* 0x000fe2000f8e0207 */
[----:B------:R-:W-:Y:S01]  /*da00*/  R2UR UR52, R21 ;  /* 0x00000000153472ca */ /* 0x000fe200000e0000 */
[----:B------:R-:W-:Y:S01]  /*da10*/  UMOV UR26, UR31 ;  /* 0x0000001f001a7c82 */ /* 0x000fe20008000000 */
[----:B------:R-:W-:-:S02]  /*da20*/  R2UR UR51, R22 ;  /* 0x00000000163372ca */ /* 0x000fc400000e0000 */
[----:B------:R-:W-:Y:S02]  /*da30*/  R2UR UR50, R23 ;  /* 0x00000000173272ca */ /* 0x000fe400000e0000 */
[----:B------:R-:W-:Y:S02]  /*da40*/  R2UR UR49, R24 ;  /* 0x00000000183172ca */ /* 0x000fe400000e0000 */
[----:B------:R-:W-:Y:S02]  /*da50*/  R2UR UR48, R25 ;  /* 0x00000000193072ca */ /* 0x000fe400000e0000 */
[----:B------:R-:W-:Y:S01]  /*da60*/  MOV R20, UR53 ;  /* 0x0000003500147c02 */ /* 0x000fe20008000f00 */
[----:B------:R-:W-:Y:S01]  /*da70*/  UMOV UR53, UR5 ;  /* 0x0000000500357c82 */ /* 0x000fe20008000000 */
        /* <DEDUP_REMOVED lines=12> */
[----:B------:R-:W-:Y:S01]  /*db40*/  R2UR UR6, R12 ;  /* 0x000000000c0672ca */ /* 0x000fe200000e0000 */
[----:B------:R0:W-:Y:S01]  /*db50*/  UTMALDG.5D.IM2COL [UR48], [UR56], UR39 ;  /* 0x00000030380073b4 */ /* 0x0001e20008060027 */
[----:B------:R-:W-:Y:S01]  /*db60*/  UIMAD UR37, UR4, UR58, UR7 ;  /* 0x0000003a042572a4 */ /* 0x000fe2000f8e0207 */
[----:B------:R-:W-:Y:S01]  /*db70*/  R2UR UR11, R57 ;  /* 0x00000000390b72ca */ /* 0x000fe200000e0000 */
[----:B------:R-:W-:Y:S01]  /*db80*/  UIADD3 UR4, UP0, UR60, 0x270, URZ ;  /* 0x000002703c047890 */ /* 0x000fe2000ff1e03f */
[----:B------:R-:W-:Y:S01]  /*db90*/  UMOV UR33, UR9 ;  /* 0x0000000900217c82 */ /* 0x000fe20008000000 */
[----:B------:R-:W-:-:S02]  /*dba0*/  UMOV UR34, UR31 ;  /* 0x0000001f00227c82 */ /* 0x000fc40008000000 */
[----:B------:R-:W-:Y:S01]  /*dbb0*/  UIADD3.X UR5, URZ, UR61, URZ, UP0, !UPT ;  /* 0x0000003d3f057290 */ /* 0x000fe200087fe43f */
[----:B------:R-:W-:-:S04]  /*dbc0*/  UMOV UR7, 0x30000 ;  /* 0x0003000000077882 */ /* 0x000fc80000000000 */
[----:B------:R-:W-:Y:S01]  /*dbd0*/  UIADD3 UR8, UR6, 0x1b000, URZ ;  /* 0x0001b00006087890 */ /* 0x000fe2000fffe03f */
[----:B0-----:R-:W-:Y:S02]  /*dbe0*/  R2UR UR54, R19 ;  /* 0x00000000133672ca */ /* 0x001fe400000e0000 */
[----:B------:R-:W-:Y:S02]  /*dbf0*/  R2UR UR53, R20 ;  /* 0x00000000143572ca */ /* 0x000fe400000e0000 */
[----:B------:R-:W-:Y:S02]  /*dc00*/  R2UR UR52, R21 ;  /* 0x00000000153472ca */ /* 0x000fe400000e0000 */
[----:B------:R-:W-:Y:S02]  /*dc10*/  R2UR UR51, R22 ;  /* 0x00000000163372ca */ /* 0x000fe400000e0000 */
[----:B------:R-:W-:Y:S02]  /*dc20*/  R2UR UR50, R23 ;  /* 0x00000000173272ca */ /* 0x000fe400000e0000 */
[----:B------:R-:W-:-:S02]  /*dc30*/  R2UR UR49, R24 ;  /* 0x00000000183172ca */ /* 0x000fc400000e0000 */
[----:B------:R-:W-:-:S13]  /*dc40*/  R2UR UR48, R25 ;  /* 0x00000000193072ca */ /* 0x000fda00000e0000 */
[----:B------:R0:W-:Y:S01]  /*dc50*/  UTMALDG.5D.IM2COL [UR48], [UR56], UR39 ;  /* 0x00000030380073b4 */ /* 0x0001e20008060027 */
[----:B------:R1:W-:Y:S01]  /*dc60*/  UTMALDG.5D.IM2COL [UR40], [UR56], UR39 ;  /* 0x00000028380073b4 */ /* 0x0003e20008060027 */
[----:B------:R2:W-:Y:S01]  /*dc70*/  UTMALDG.5D.IM2COL [UR16], [UR56], UR39 ;  /* 0x00000010380073b4 */ /* 0x0005e20008060027 */
[----:B------:R3:W-:Y:S01]  /*dc80*/  UTMALDG.5D.IM2COL [UR32], [UR56], UR39 ;  /* 0x00000020380073b4 */ /* 0x0007e20008060027 */
[----:B0-----:R-:W-:Y:S01]  /*dc90*/  R2UR UR51, R52 ;  /* 0x00000000343372ca */ /* 0x001fe200000e0000 */
[----:B------:R-:W-:Y:S01]  /*dca0*/  UIADD3 UR48, UR6, 0x18800, URZ ;  /* 0x0001880006307890 */ /* 0x000fe2000fffe03f */
[----:B------:R-:W-:Y:S01]  /*dcb0*/  UMOV UR49, UR9 ;  /* 0x0000000900317c82 */ /* 0x000fe20008000000 */
[----:B------:R-:W-:Y:S01]  /*dcc0*/  UMOV UR50, UR10 ;  /* 0x0000000a00327c82 */ /* 0x000fe20008000000 */
[----:B------:R0:W-:Y:S01]  /*dcd0*/  UTMALDG.5D.IM2COL [UR24], [UR56], UR39 ;  /* 0x00000018380073b4 */ /* 0x0001e20008060027 */
[----:B-1----:R-:W-:Y:S01]  /*dce0*/  R2UR UR43, R56 ;  /* 0x00000000382b72ca */ /* 0x002fe200000e0000 */
[----:B------:R-:W-:Y:S01]  /*dcf0*/  UIADD3 UR40, UR6, 0x1a800, URZ ;  /* 0x0001a80006287890 */ /* 0x000fe2000fffe03f */
[----:B------:R-:W-:Y:S01]  /*dd00*/  UMOV UR42, UR10 ;  /* 0x0000000a002a7c82 */ /* 0x000fe20008000000 */
[----:B--2---:R-:W-:Y:S01]  /*dd10*/  R2UR UR20, R13 ;  /* 0x000000000d1472ca */ /* 0x004fe200000e0000 */
[----:B------:R-:W-:Y:S01]  /*dd20*/  UIADD3 UR16, UR6, 0x18000, URZ ;  /* 0x0001800006107890 */ /* 0x000fe2000fffe03f */
[----:B------:R-:W-:Y:S01]  /*dd30*/  R2UR UR21, R11 ;  /* 0x000000000b1572ca */ /* 0x000fe200000e0000 */
[----:B------:R-:W-:Y:S01]  /*dd40*/  UMOV UR18, UR10 ;  /* 0x0000000a00127c82 */ /* 0x000fe20008000000 */
[----:B------:R-:W-:Y:S01]  /*dd50*/  R2UR UR22, R10 ;  /* 0x000000000a1672ca */ /* 0x000fe200000e0000 */
[----:B------:R-:W-:Y:S01]  /*dd60*/  IMAD.MOV.U32 R10, RZ, RZ, R7 ;  /* 0x000000ffff0a7224 */ /* 0x000fe200078e0007 */
[----:B------:R-:W-:-:S02]  /*dd70*/  R2UR UR19, R2 ;  /* 0x00000000021372ca */ /* 0x000fc400000e0000 */
[----:B---3--:R-:W-:Y:S01]  /*dd80*/  R2UR UR35, R54 ;  /* 0x00000000362372ca */ /* 0x008fe200000e0000 */
[----:B------:R-:W-:Y:S01]  /*dd90*/  UIADD3 UR32, UR6, 0x19800, URZ ;  /* 0x0001980006207890 */ /* 0x000fe2000fffe03f */
[----:B------:R-:W-:Y:S01]  /*dda0*/  SEL R11, RZ, 0x1, P5 ;  /* 0x00000001ff0b7807 */ /* 0x000fe20002800000 */
[----:B------:R-:W-:Y:S02]  /*ddb0*/  UMOV UR34, UR10 ;  /* 0x0000000a00227c82 */ /* 0x000fe40008000000 */
[----:B------:R-:W-:Y:S01]  /*ddc0*/  UMOV UR52, UR20 ;  /* 0x0000001400347c82 */ /* 0x000fe20008000000 */
[----:B------:R-:W-:Y:S01]  /*ddd0*/  UMOV UR36, UR20 ;  /* 0x0000001400247c82 */ /* 0x000fe20008000000 */
[----:B------:R-:W-:Y:S01]  /*dde0*/  UMOV UR53, UR21 ;  /* 0x0000001500357c82 */ /* 0x000fe20008000000 */
[----:B0-----:R-:W-:Y:S01]  /*ddf0*/  UMOV UR56, 0x0 ;  /* 0x0000000000387882 */ /* 0x001fe20000000000 */
[----:B------:R-:W-:Y:S01]  /*de00*/  UMOV UR54, UR22 ;  /* 0x0000001600367c82 */ /* 0x000fe20008000000 */
[----:B------:R-:W-:Y:S01]  /*de10*/  UMOV UR57, 0x10000000 ;  /* 0x1000000000397882 */ /* 0x000fe20000000000 */
[----:B------:R-:W-:Y:S01]  /*de20*/  MOV R12, UR54 ;  /* 0x00000036000c7c02 */ /* 0x000fe20008000f00 */
[----:B------:R0:W-:Y:S01]  /*de30*/  UTMALDG.5D.MULTICAST [UR16], [UR4], UR7, desc[UR56] ;  /* 0x00003810040073b4 */ /* 0x0001e20008021807 */
[----:B------:R-:W-:Y:S01]  /*de40*/  MOV R13, UR53 ;  /* 0x00000035000d7c02 */ /* 0x000fe20008000f00 */
[----:B------:R-:W-:Y:S01]  /*de50*/  UIADD3 UR24, UR6, 0x19000, URZ ;  /* 0x0001900006187890 */ /* 0x000fe2000fffe03f */
[----:B------:R-:W-:Y:S01]  /*de60*/  MOV R16, UR52 ;  /* 0x0000003400107c02 */ /* 0x000fe20008000f00 */
[----:B------:R-:W-:Y:S01]  /*de70*/  UMOV UR28, UR20 ;  /* 0x00000014001c7c82 */ /* 0x000fe20008000000 */
[----:B------:R-:W-:Y:S01]  /*de80*/  R2UR UR27, R53 ;  /* 0x00000000351b72ca */ /* 0x000fe200000e0000 */
[----:B------:R-:W-:Y:S01]  /*de90*/  UMOV UR29, UR21 ;  /* 0x00000015001d7c82 */ /* 0x000fe20008000000 */
[----:B------:R-:W-:Y:S01]  /*dea0*/  UMOV UR30, UR22 ;  /* 0x00000016001e7c82 */ /* 0x000fe20008000000 */
[----:B------:R1:W-:Y:S01]  /*deb0*/  UTMALDG.5D.MULTICAST [UR48], [UR4], UR7, desc[UR56] ;  /* 0x00003830040073b4 */ /* 0x0003e20008021807 */
[----:B------:R-:W-:Y:S01]  /*dec0*/  UMOV UR26, UR10 ;  /* 0x0000000a001a7c82 */ /* 0x000fe20008000000 */
        /* <DEDUP_REMOVED lines=8> */
[----:B------:R2:W-:Y:S01]  /*df50*/  UTMALDG.5D.MULTICAST [UR24], [UR4], UR7, desc[UR56] ;  /* 0x00003818040073b4 */ /* 0x0005e20008021807 */
[----:B------:R-:W-:Y:S01]  /*df60*/  MOV R19, UR38 ;  /* 0x0000002600137c02 */ /* 0x000fe20008000f00 */
[----:B------:R-:W-:Y:S01]  /*df70*/  UMOV UR23, UR35 ;  /* 0x0000002300177c82 */ /* 0x000fe20008000000 */
[----:B------:R-:W-:Y:S01]  /*df80*/  MOV R20, UR37 ;  /* 0x0000002500147c02 */ /* 0x000fe20008000f00 */
[----:B------:R-:W-:Y:S01]  /*df90*/  UMOV UR15, UR19 ;  /* 0x00000013000f7c82 */ /* 0x000fe20008000000 */
[----:B------:R-:W-:-:S02]  /*dfa0*/  MOV R21, UR36 ;  /* 0x0000002400157c02 */ /* 0x000fc40008000f00 */
[----:B------:R-:W-:Y:S01]  /*dfb0*/  MOV R24, UR27 ;  /* 0x0000001b00187c02 */ /* 0x000fe20008000f00 */
[----:B------:R3:W-:Y:S01]  /*dfc0*/  UTMALDG.5D.MULTICAST [UR32], [UR4], UR7, desc[UR56] ;  /* 0x00003820040073b4 */ /* 0x0007e20008021807 */
[----:B------:R-:W-:Y:S02]  /*dfd0*/  MOV R22, UR29 ;  /* 0x0000001d00167c02 */ /* 0x000fe40008000f00 */
[----:B------:R-:W-:Y:S01]  /*dfe0*/  MOV R23, UR28 ;  /* 0x0000001c00177c02 */ /* 0x000fe20008000f00 */
[----:B0-----:R-:W-:Y:S01]  /*dff0*/  UMOV UR16, UR51 ;  /* 0x0000003300107c82 */ /* 0x001fe20008000000 */
[----:B------:R-:W-:Y:S02]  /*e000*/  R2UR UR19, R59 ;  /* 0x000000003b1372ca */ /* 0x000fe400000e0000 */
[----:B------:R-:W-:Y:S02]  /*e010*/  MOV R32, UR46 ;  /* 0x0000002e00207c02 */ /* 0x000fe40008000f00 */
[----:B------:R-:W-:-:S02]  /*e020*/  MOV R33, UR45 ;  /* 0x0000002d00217c02 */ /* 0x000fc40008000f00 */
[----:B------:R-:W-:Y:S01]  /*e030*/  MOV R34, UR44 ;  /* 0x0000002c00227c02 */ /* 0x000fe20008000f00 */
[----:B-1----:R-:W-:Y:S01]  /*e040*/  UIADD3 UR48, UR6, 0x1a000, URZ ;  /* 0x0001a00006307890 */ /* 0x002fe2000fffe03f */
[----:B------:R-:W-:Y:S02]  /*e050*/  R2UR UR54, R12 ;  /* 0x000000000c3672ca */ /* 0x000fe400000e0000 */
[----:B------:R-:W-:Y:S02]  /*e060*/  R2UR UR53, R13 ;  /* 0x000000000d3572ca */ /* 0x000fe400000e0000 */
[----:B------:R-:W-:Y:S02]  /*e070*/  R2UR UR52, R16 ;  /* 0x00000000103472ca */ /* 0x000fe400000e0000 */
[----:B------:R-:W-:Y:S02]  /*e080*/  R2UR UR51, R55 ;  /* 0x00000000373372ca */ /* 0x000fe400000e0000 */
[----:B------:R-:W-:Y:S01]  /*e090*/  MOV R16, UR43 ;  /* 0x0000002b00107c02 */ /* 0x000fe20008000f00 */
[----:B--2---:R-:W-:Y:S01]  /*e0a0*/  UIADD3 UR24, UR6, 0x1e000, URZ ;  /* 0x0001e00006187890 */ /* 0x004fe2000fffe03f */
[----:B------:R-:W-:-:S02]  /*e0b0*/  R2UR UR27, R63 ;  /* 0x000000003f1b72ca */ /* 0x000fc400000e0000 */
[----:B------:R-:W-:Y:S02]  /*e0c0*/  LOP3.LUT R8, R8, R11, RZ, 0x3c, !PT ;  /* 0x0000000b08087212 */ /* 0x000fe400078e3cff */
[----:B------:R-:W-:Y:S02]  /*e0d0*/  SEL R11, R6, RZ, P4 ;  /* 0x000000ff060b7207 */ /* 0x000fe40002000000 */
[----:B---3--:R-:W-:Y:S01]  /*e0e0*/  R2UR UR38, R19 ;  /* 0x00000000132672ca */ /* 0x008fe200000e0000 */
[----:B------:R-:W-:Y:S02]  /*e0f0*/  UIADD3 UR32, UR6, 0x1b800, URZ ;  /* 0x0001b80006207890 */ /* 0x000fe4000fffe03f */
[----:B------:R0:W-:Y:S01]  /*e100*/  UTMALDG.5D.MULTICAST [UR48], [UR4], UR7, desc[UR56] ;  /* 0x00003830040073b4 */ /* 0x0001e20008021807 */
[----:B------:R-:W-:Y:S02]  /*e110*/  R2UR UR37, R20 ;  /* 0x00000000142572ca */ /* 0x000fe400000e0000 */
[----:B------:R-:W-:Y:S01]  /*e120*/  R2UR UR36, R21 ;  /* 0x00000000152472ca */ /* 0x000fe200000e0000 */
[----:B------:R-:W-:Y:S01]  /*e130*/  UMOV UR47, UR27 ;  /* 0x0000001b002f7c82 */ /* 0x000fe20008000000 */
[----:B------:R-:W-:-:S02]  /*e140*/  R2UR UR35, R58 ;  /* 0x000000003a2372ca */ /* 0x000fc400000e0000 */
[----:B------:R-:W-:Y:S01]  /*e150*/  MOV R13, UR51 ;  /* 0x00000033000d7c02 */ /* 0x000fe20008000f00 */
[----:B------:R1:W-:Y:S01]  /*e160*/  UTMALDG.5D.MULTICAST [UR40], [UR4], UR7, desc[UR56] ;  /* 0x00003828040073b4 */ /* 0x0003e20008021807 */
[----:B------:R-:W-:Y:S02]  /*e170*/  MOV R20, UR31 ;  /* 0x0000001f00147c02 */ /* 0x000fe40008000f00 */
[----:B------:R-:W-:Y:S02]  /*e180*/  MOV R21, UR30 ;  /* 0x0000001e00157c02 */ /* 0x000fe40008000f00 */
[----:B------:R-:W-:Y:S02]  /*e190*/  R2UR UR31, R20 ;  /* 0x00000000141f72ca */ /* 0x000fe400000e0000 */
[----:B------:R-:W-:Y:S01]  /*e1a0*/  MOV R31, UR47 ;  /* 0x0000002f001f7c02 */ /* 0x000fe20008000f00 */
[----:B------:R2:W-:Y:S02]  /*e1b0*/  UTMALDG.5D.MULTICAST [UR8], [UR4], UR7, desc[UR56] ;  /* 0x00003808040073b4 */ /* 0x0005e40008021807 */
[----:B------:R-:W-:-:S02]  /*e1c0*/  MOV R12, UR35 ;  /* 0x00000023000c7c02 */ /* 0x000fc40008000f00 */
[----:B------:R-:W-:Y:S01]  /*e1d0*/  R2UR UR47, R31 ;  /* 0x000000001f2f72ca */ /* 0x000fe200000e0000 */
[----:B------:R3:W-:Y:S01]  /*e1e0*/  UTMALDG.5D.MULTICAST [UR32], [UR4], UR7, desc[UR56] ;  /* 0x00003820040073b4 */ /* 0x0007e20008021807 */
[----:B0-----:R-:W-:Y:S01]  /*e1f0*/  R2UR UR51, R61 ;  /* 0x000000003d3372ca */ /* 0x001fe200000e0000 */
[----:B------:R-:W-:Y:S01]  /*e200*/  UIADD3 UR48, UR6, 0x1d000, URZ ;  /* 0x0001d00006307890 */ /* 0x000fe2000fffe03f */
[----:B------:R-:W-:Y:S01]  /*e210*/  UMOV UR52, UR20 ;  /* 0x0000001400347c82 */ /* 0x000fe20008000000 */
[----:B------:R-:W-:Y:S01]  /*e220*/  UMOV UR53, UR21 ;  /* 0x0000001500357c82 */ /* 0x000fe20008000000 */
[----:B------:R-:W-:Y:S01]  /*e230*/  UMOV UR54, UR22 ;  /* 0x0000001600367c82 */ /* 0x000fe20008000000 */
[----:B------:R-:W-:Y:S02]  /*e240*/  MOV R28, UR53 ;  /* 0x00000035001c7c02 */ /* 0x000fe40008000f00 */
[----:B-1----:R-:W-:Y:S01]  /*e250*/  R2UR UR43, R62 ;  /* 0x000000003e2b72ca */ /* 0x002fe200000e0000 */
[----:B------:R-:W-:Y:S01]  /*e260*/  UIADD3 UR40, UR6, 0x1d800, URZ ;  /* 0x0001d80006287890 */ /* 0x000fe2000fffe03f */
[----:B------:R-:W-:-:S02]  /*e270*/  MOV R27, UR54 ;  /* 0x00000036001b7c02 */ /* 0x000fc40008000f00 */
[----:B------:R-:W-:Y:S02]  /*e280*/  MOV R29, UR52 ;  /* 0x00000034001d7c02 */ /* 0x000fe40008000f00 */
[----:B--2---:R-:W-:Y:S01]  /*e290*/  R2UR UR8, R60 ;  /* 0x000000003c0872ca */ /* 0x004fe200000e0000 */
[----:B------:R-:W-:Y:S01]  /*e2a0*/  UMOV UR13, UR16 ;  /* 0x00000010000d7c82 */ /* 0x000fe20008000000 */
[----:B------:R-:W-:Y:S01]  /*e2b0*/  R2UR UR14, R64 ;  /* 0x00000000400e72ca */ /* 0x000fe200000e0000 */
[----:B------:R-:W-:-:S04]  /*e2c0*/  UIADD3 UR16, UR6, 0x1c000, URZ ;  /* 0x0001c00006107890 */ /* 0x000fc8000fffe03f */
[----:B------:R-:W-:Y:S01]  /*e2d0*/  UMOV UR55, UR43 ;  /* 0x0000002b00377c82 */ /* 0x000fe20008000000 */
[----:B------:R-:W-:Y:S01]  /*e2e0*/  UMOV UR12, UR23 ;  /* 0x00000017000c7c82 */ /* 0x000fe20008000000 */
[----:B------:R-:W-:Y:S01]  /*e2f0*/  UMOV UR10, UR31 ;  /* 0x0000001f000a7c82 */ /* 0x000fe20008000000 */
[----:B---3--:R-:W-:Y:S01]  /*e300*/  UIADD3 UR32, UR6, 0x1c800, URZ ;  /* 0x0001c80006207890 */ /* 0x008fe2000fffe03f */
[----:B------:R-:W-:Y:S01]  /*e310*/  MOV R26, UR55 ;  /* 0x00000037001a7c02 */ /* 0x000fe20008000f00 */
[----:B------:R-:W-:Y:S01]  /*e320*/  UMOV UR36, UR20 ;  /* 0x0000001400247c82 */ /* 0x000fe20008000000 */
[----:B------:R-:W-:Y:S01]  /*e330*/  UMOV UR37, UR21 ;  /* 0x0000001500257c82 */ /* 0x000fe20008000000 */
[----:B------:R-:W-:Y:S01]  /*e340*/  UMOV UR38, UR22 ;  /* 0x0000001600267c82 */ /* 0x000fe20008000000 */
[----:B------:R-:W-:Y:S01]  /*e350*/  IMAD.U32 R19, RZ, RZ, UR8 ;  /* 0x00000008ff137e24 */ /* 0x000fe2000f8e00ff */
[----:B------:R0:W-:Y:S01]  /*e360*/  UTMALDG.5D.MULTICAST [UR16], [UR4], UR7, desc[UR56] ;  /* 0x00003810040073b4 */ /* 0x0001e20008021807 */
[----:B------:R-:W-:-:S03]  /*e370*/  R2UR UR55, R26 ;  /* 0x000000001a3772ca */ /* 0x000fc600000e0000 */
[----:B------:R-:W-:-:S13]  /*e380*/  R2UR UR35, R19 ;  /* 0x00000000132372ca */ /* 0x000fda00000e0000 */
[----:B------:R1:W-:Y:S01]  /*e390*/  UTMALDG.5D.MULTICAST [UR32], [UR4], UR7, desc[UR56] ;  /* 0x00003820040073b4 */ /* 0x0003e20008021807 */
[----:B------:R-:W-:Y:S01]  /*e3a0*/  UMOV UR8, UR35 ;  /* 0x0000002300087c82 */ /* 0x000fe20008000000 */
[----:B------:R2:W-:Y:S01]  /*e3b0*/  UTMALDG.5D.MULTICAST [UR48], [UR4], UR7, desc[UR56] ;  /* 0x00003830040073b4 */ /* 0x0005e20008021807 */
[----:B0-----:R-:W-:Y:S01]  /*e3c0*/  UMOV UR17, UR51 ;  /* 0x0000003300117c82 */ /* 0x001fe20008000000 */
[----:B------:R-:W-:Y:S01]  /*e3d0*/  UIADD3 UR16, UR6, 0x1c400, URZ ;  /* 0x0001c40006107890 */ /* 0x000fe2000fffe03f */
[----:B------:R0:W-:Y:S01]  /*e3e0*/  UTMALDG.5D.MULTICAST [UR40], [UR4], UR7, desc[UR56] ;  /* 0x00003828040073b4 */ /* 0x0001e20008021807 */
[----:B------:R-:W-:Y:S01]  /*e3f0*/  UMOV UR18, UR31 ;  /* 0x0000001f00127c82 */ /* 0x000fe20008000000 */
[----:B------:R3:W-:Y:S01]  /*e400*/  UTMALDG.5D.MULTICAST [UR24], [UR4], UR7, desc[UR56] ;  /* 0x00003818040073b4 */ /* 0x0007e20008021807 */
[----:B-1----:R-:W-:Y:S01]  /*e410*/  R2UR UR35, R12 ;  /* 0x000000000c2372ca */ /* 0x002fe200000e0000 */
[----:B------:R-:W-:Y:S01]  /*e420*/  IMAD.U32 R12, RZ, RZ, UR14 ;  /* 0x0000000eff0c7e24 */ /* 0x000fe2000f8e00ff */
[----:B------:R-:W-:Y:S01]  /*e430*/  R2UR UR14, R65 ;  /* 0x00000000410e72ca */ /* 0x000fe200000e0000 */
[----:B------:R-:W-:Y:S01]  /*e440*/  UIADD3 UR32, UR6, 0x1bc00, URZ ;  /* 0x0001bc0006207890 */ /* 0x000fe2000fffe03f */
[----:B------:R-:W-:Y:S01]  /*e450*/  UMOV UR34, UR31 ;  /* 0x0000001f00227c82 */ /* 0x000fe20008000000 */
[----:B--2---:R-:W-:Y:S01]  /*e460*/  R2UR UR51, R13 ;  /* 0x000000000d3372ca */ /* 0x004fe200000e0000 */
[----:B------:R-:W-:Y:S01]  /*e470*/  UIADD3 UR48, UR6, 0x1e800, URZ ;  /* 0x0001e80006307890 */ /* 0x000fe2000fffe03f */
[----:B------:R-:W-:-:S08]  /*e480*/  MOV R13, UR29 ;  /* 0x0000001d000d7c02 */ /* 0x000fd00008000f00 */
[----:B------:R-:W-:Y:S01]  /*e490*/  IMAD.U32 R25, RZ, RZ, UR14 ;  /* 0x0000000eff197e24 */ /* 0x000fe2000f8e00ff */
[----:B0-----:R-:W-:Y:S01]  /*e4a0*/  R2UR UR43, R16 ;  /* 0x00000000102b72ca */ /* 0x001fe200000e0000 */
[----:B------:R-:W-:Y:S01]  /*e4b0*/  UIADD3 UR40, UR6, 0x18400, URZ ;  /* 0x0001840006287890 */ /* 0x000fe2000fffe03f */
[----:B------:R-:W-:Y:S01]  /*e4c0*/  MOV R16, UR28 ;  /* 0x0000001c00107c02 */ /* 0x000fe20008000f00 */
[----:B------:R-:W-:Y:S01]  /*e4d0*/  UMOV UR42, UR31 ;  /* 0x0000001f002a7c82 */ /* 0x000fe20008000000 */
[----:B------:R-:W-:Y:S01]  /*e4e0*/  UMOV UR14, UR22 ;  /* 0x00000016000e7c82 */ /* 0x000fe20008000000 */
[----:B------:R-:W-:Y:S02]  /*e4f0*/  MOV R30, UR51 ;  /* 0x00000033001e7c02 */ /* 0x000fe40008000f00 */
[----:B------:R-:W-:Y:S01]  /*e500*/  R2UR UR51, R12 ;  /* 0x000000000c3372ca */ /* 0x000fe200000e0000 */
[----:B---3--:R-:W-:Y:S01]  /*e510*/  UIADD3 UR24, UR6, 0x1f000, URZ ;  /* 0x0001f00006187890 */ /* 0x008fe2000fffe03f */
[----:B------:R-:W-:-:S02]  /*e520*/  R2UR UR27, R66 ;  /* 0x00000000421b72ca */ /* 0x000fc400000e0000 */
[----:B------:R-:W-:Y:S02]  /*e530*/  MOV R12, UR30 ;  /* 0x0000001e000c7c02 */ /* 0x000fe40008000f00 */
[----:B------:R-:W-:Y:S01]  /*e540*/  MOV R35, UR43 ;  /* 0x0000002b00237c02 */ /* 0x000fe20008000f00 */
[----:B------:R-:W-:Y:S01]  /*e550*/  UMOV UR43, UR12 ;  /* 0x0000000c002b7c82 */ /* 0x000fe20008000000 */
[----:B------:R-:W-:-:S05]  /*e560*/  UMOV UR12, UR20 ;  /* 0x00000014000c7c82 */ /* 0x000fca0008000000 */
[----:B------:R0:W-:Y:S01]  /*e570*/  UTMALDG.5D.MULTICAST [UR48], [UR4], UR7, desc[UR56] ;  /* 0x00003830040073b4 */ /* 0x0001e20008021807 */
[----:B------:R-:W-:Y:S01]  /*e580*/  UMOV UR39, UR51 ;  /* 0x0000003300277c82 */ /* 0x000fe20008000000 */
[----:B------:R-:W-:Y:S02]  /*e590*/  MOV R19, UR27 ;  /* 0x0000001b00137c02 */ /* 0x000fe40008000f00 */
[----:B------:R-:W-:Y:S02]  /*e5a0*/  R2UR UR27, R25 ;  /* 0x00000000191b72ca */ /* 0x000fe400000e0000 */
[----:B------:R-:W-:Y:S01]  /*e5b0*/  MOV R25, UR43 ;  /* 0x0000002b00197c02 */ /* 0x000fe20008000f00 */
[----:B------:R-:W-:-:S10]  /*e5c0*/  UMOV UR43, UR15 ;  /* 0x0000000f002b7c82 */ /* 0x000fd40008000000 */
[----:B------:R1:W-:Y:S01]  /*e5d0*/  UTMALDG.5D.MULTICAST [UR24], [UR4], UR7, desc[UR56] ;  /* 0x00003818040073b4 */ /* 0x0003e20008021807 */
[----:B------:R-:W-:Y:S01]  /*e5e0*/  UMOV UR23, UR27 ;  /* 0x0000001b00177c82 */ /* 0x000fe20008000000 */
[----:B0-----:R-:W-:Y:S01]  /*e5f0*/  UIADD3 UR48, UR6, 0x18c00, URZ ;  /* 0x00018c0006307890 */ /* 0x001fe2000fffe03f */
[----:B------:R-:W-:Y:S01]  /*e600*/  UMOV UR51, UR13 ;  /* 0x0000000d00337c82 */ /* 0x000fe20008000000 */
[----:B------:R-:W-:Y:S01]  /*e610*/  UMOV UR50, UR31 ;  /* 0x0000001f00327c82 */ /* 0x000fe20008000000 */
[----:B------:R-:W-:Y:S01]  /*e620*/  UMOV UR13, UR21 ;  /* 0x00000015000d7c82 */ /* 0x000fe20008000000 */
[----:B-1----:R-:W-:Y:S01]  /*e630*/  R2UR UR30, R12 ;  /* 0x000000000c1e72ca */ /* 0x002fe200000e0000 */
[----:B------:R-:W-:Y:S01]  /*e640*/  UIADD3 UR24, UR6, 0x1f800, URZ ;  /* 0x0001f80006187890 */ /* 0x000fe2000fffe03f */
[----:B------:R-:W-:Y:S01]  /*e650*/  R2UR UR29, R13 ;  /* 0x000000000d1d72ca */ /* 0x000fe200000e0000 */
[----:B------:R-:W-:Y:S01]  /*e660*/  VIADD R12, R9, 0xffffffff ;  /* 0xffffffff090c7836 */ /* 0x000fe20000000000 */
[----:B------:R-:W-:-:S02]  /*e670*/  R2UR UR28, R16 ;  /* 0x00000000101c72ca */ /* 0x000fc400000e0000 */
[----:B------:R-:W-:Y:S01]  /*e680*/  R2UR UR27, R19 ;  /* 0x00000000131b72ca */ /* 0x000fe200000e0000 */
[----:B------:R-:W-:Y:S01]  /*e690*/  IMAD.MOV.U32 R9, RZ, RZ, R12 ;  /* 0x000000ffff097224 */ /* 0x000fe200078e000c */
[----:B------:R-:W-:Y:S02]  /*e6a0*/  SEL R12, R14, RZ, P2 ;  /* 0x000000ff0e0c7207 */ /* 0x000fe40001000000 */
[----:B------:R-:W-:-:S09]  /*e6b0*/  SEL R13, R15, RZ, P3 ;  /* 0x000000ff0f0d7207 */ /* 0x000fd20001800000 */
[----:B------:R0:W-:Y:S01]  /*e6c0*/  UTMALDG.5D.MULTICAST [UR24], [UR4], UR7, desc[UR56] ;  /* 0x00003818040073b4 */ /* 0x0001e20008021807 */
[----:B------:R-:W-:Y:S01]  /*e6d0*/  UMOV UR15, UR27 ;  /* 0x0000001b000f7c82 */ /* 0x000fe20008000000 */
[----:B------:R1:W-:Y:S01]  /*e6e0*/  UTMALDG.5D.MULTICAST [UR40], [UR4], UR7, desc[UR56] ;  /* 0x00003828040073b4 */ /* 0x0003e20008021807 */
[----:B------:R2:W-:Y:S01]  /*e6f0*/  UTMALDG.5D.MULTICAST [UR48], [UR4], UR7, desc[UR56] ;  /* 0x00003830040073b4 */ /* 0x0005e20008021807 */
[----:B0-----:R-:W-:Y:S01]  /*e700*/  R2UR UR30, R21 ;  /* 0x00000000151e72ca */ /* 0x001fe200000e0000 */
[----:B------:R-:W-:Y:S01]  /*e710*/  UIADD3 UR24, UR6, 0x19400, URZ ;  /* 0x0001940006187890 */ /* 0x000fe2000fffe03f */
[----:B------:R-:W-:Y:S01]  /*e720*/  R2UR UR29, R22 ;  /* 0x00000000161d72ca */ /* 0x000fe200000e0000 */
[----:B------:R-:W-:Y:S01]  /*e730*/  UMOV UR26, UR31 ;  /* 0x0000001f001a7c82 */ /* 0x000fe20008000000 */
[----:B------:R-:W-:Y:S02]  /*e740*/  R2UR UR28, R23 ;  /* 0x00000000171c72ca */ /* 0x000fe400000e0000 */
[----:B------:R-:W-:-:S02]  /*e750*/  R2UR UR27, R24 ;  /* 0x00000000181b72ca */ /* 0x000fc400000e0000 */
[----:B-1----:R-:W-:Y:S01]  /*e760*/  R2UR UR43, R25 ;  /* 0x00000000192b72ca */ /* 0x002fe200000e0000 */
[----:B------:R-:W-:Y:S01]  /*e770*/  UIADD3 UR40, UR6, 0x19c00, URZ ;  /* 0x00019c0006287890 */ /* 0x000fe2000fffe03f */
[----:B--2---:R-:W-:Y:S01]  /*e780*/  R2UR UR54, R27 ;  /* 0x000000001b3672ca */ /* 0x004fe200000e0000 */
[----:B------:R-:W-:Y:S01]  /*e790*/  UIADD3 UR48, UR6, 0x1a400, URZ ;  /* 0x0001a40006307890 */ /* 0x000fe2000fffe03f */
[----:B------:R-:W-:-:S07]  /*e7a0*/  R2UR UR53, R28 ;  /* 0x000000001c3572ca */ /* 0x000fce00000e0000 */
[----:B------:R0:W-:Y:S01]  /*e7b0*/  UTMALDG.5D.MULTICAST [UR24], [UR4], UR7, desc[UR56] ;  /* 0x00003818040073b4 */ /* 0x0001e20008021807 */
[----:B------:R-:W-:Y:S02]  /*e7c0*/  R2UR UR52, R29 ;  /* 0x000000001d3472ca */ /* 0x000fe400000e0000 */
[----:B------:R-:W-:Y:S01]  /*e7d0*/  R2UR UR51, R30 ;  /* 0x000000001e3372ca */ /* 0x000fe200000e0000 */
[----:B------:R1:W-:-:S12]  /*e7e0*/  UTMALDG.5D.MULTICAST [UR40], [UR4], UR7, desc[UR56] ;  /* 0x00003828040073b4 */ /* 0x0003d80008021807 */
[----:B------:R-:W-:Y:S01]  /*e7f0*/  UTMALDG.5D.MULTICAST [UR48], [UR4], UR7, desc[UR56] ;  /* 0x00003830040073b4 */ /* 0x000fe20008021807 */
[----:B0-----:R-:W-:Y:S01]  /*e800*/  UMOV UR27, UR8 ;  /* 0x00000008001b7c82 */ /* 0x001fe20008000000 */
[----:B------:R-:W-:Y:S02]  /*e810*/  UIADD3 UR8, UR6, 0x1b400, URZ ;  /* 0x0001b40006087890 */ /* 0x000fe4000fffe03f */
[----:B------:R-:W-:Y:S01]  /*e820*/  UIADD3 UR24, UR6, 0x1cc00, URZ ;  /* 0x0001cc0006187890 */ /* 0x000fe2000fffe03f */
[----:B------:R-:W-:Y:S01]  /*e830*/  UMOV UR28, UR20 ;  /* 0x00000014001c7c82 */ /* 0x000fe20008000000 */
[----:B------:R-:W-:Y:S01]  /*e840*/  UMOV UR29, UR21 ;  /* 0x00000015001d7c82 */ /* 0x000fe20008000000 */
[----:B------:R-:W-:Y:S01]  /*e850*/  UMOV UR30, UR22 ;  /* 0x00000016001e7c82 */ /* 0x000fe20008000000 */
[----:B-1----:R-:W-:Y:S01]  /*e860*/  R2UR UR46, R32 ;  /* 0x00000000202e72ca */ /* 0x002fe200000e0000 */
[----:B------:R-:W-:Y:S01]  /*e870*/  UIADD3 UR40, UR6, 0x1ac00, URZ ;  /* 0x0001ac0006287890 */ /* 0x000fe2000fffe03f */
[----:B------:R-:W-:-:S02]  /*e880*/  R2UR UR45, R33 ;  /* 0x00000000212d72ca */ /* 0x000fc400000e0000 */
[----:B------:R-:W-:Y:S02]  /*e890*/  R2UR UR44, R34 ;  /* 0x00000000222c72ca */ /* 0x000fe400000e0000 */
[----:B------:R-:W-:-:S13]  /*e8a0*/  R2UR UR43, R35 ;  /* 0x00000000232b72ca */ /* 0x000fda00000e0000 */
[----:B------:R-:W-:Y:S01]  /*e8b0*/  UTMALDG.5D.MULTICAST [UR40], [UR4], UR7, desc[UR56] ;  /* 0x00003828040073b4 */ /* 0x000fe20008021807 */
[----:B------:R0:W-:Y:S01]  /*e8c0*/  UTMALDG.5D.MULTICAST [UR8], [UR4], UR7, desc[UR56] ;  /* 0x00003808040073b4 */ /* 0x0001e20008021807 */
[----:B------:R-:W-:Y:S01]  /*e8d0*/  UTMALDG.5D.MULTICAST [UR32], [UR4], UR7, desc[UR56] ;  /* 0x00003820040073b4 */ /* 0x000fe20008021807 */
[----:B0-----:R-:W-:Y:S01]  /*e8e0*/  UIADD3 UR8, UR6, 0x1d400, URZ ;  /* 0x0001d40006087890 */ /* 0x001fe2000fffe03f */
[----:B------:R-:W-:Y:S01]  /*e8f0*/  UMOV UR11, UR17 ;  /* 0x00000011000b7c82 */ /* 0x000fe20008000000 */
[----:B------:R-:W-:Y:S02]  /*e900*/  UMOV UR17, UR9 ;  /* 0x0000000900117c82 */ /* 0x000fe40008000000 */
[----:B------:R0:W-:Y:S01]  /*e910*/  UTMALDG.5D.MULTICAST [UR16], [UR4], UR7, desc[UR56] ;  /* 0x00003810040073b4 */ /* 0x0001e20008021807 */
[----:B------:R1:W-:Y:S04]  /*e920*/  UTMALDG.5D.MULTICAST [UR24], [UR4], UR7, desc[UR56] ;  /* 0x00003818040073b4 */ /* 0x0003e80008021807 */
[----:B------:R2:W-:Y:S01]  /*e930*/  UTMALDG.5D.MULTICAST [UR8], [UR4], UR7, desc[UR56] ;  /* 0x00003808040073b4 */ /* 0x0005e20008021807 */
[----:B0-----:R-:W-:Y:S01]  /*e940*/  UIADD3 UR16, UR6, 0x1dc00, URZ ;  /* 0x0001dc0006107890 */ /* 0x001fe2000fffe03f */
[----:B------:R-:W-:Y:S01]  /*e950*/  UMOV UR19, UR55 ;  /* 0x0000003700137c82 */ /* 0x000fe20008000000 */
[----:B-1----:R-:W-:-:S07]  /*e960*/  UIADD3 UR24, UR6, 0x1ec00, URZ ;  /* 0x0001ec0006187890 */ /* 0x002fce000fffe03f */
[----:B------:R0:W-:Y:S01]  /*e970*/  UTMALDG.5D.MULTICAST [UR16], [UR4], UR7, desc[UR56] ;  /* 0x00003810040073b4 */ /* 0x0001e20008021807 */
[----:B------:R-:W-:Y:S01]  /*e980*/  UMOV UR27, UR39 ;  /* 0x00000027001b7c82 */ /* 0x000fe20008000000 */
[----:B--2---:R-:W-:Y:S01]  /*e990*/  UIADD3 UR8, UR6, 0x1e400, URZ ;  /* 0x0001e40006087890 */ /* 0x004fe2000fffe03f */
[----:B------:R-:W-:-:S08]  /*e9a0*/  UMOV UR11, UR47 ;  /* 0x0000002f000b7c82 */ /* 0x000fd00008000000 */
[----:B------:R1:W-:Y:S01]  /*e9b0*/  UTMALDG.5D.MULTICAST [UR8], [UR4], UR7, desc[UR56] ;  /* 0x00003808040073b4 */ /* 0x0003e20008021807 */
[----:B------:R4:W-:Y:S01]  /*e9c0*/  UTMALDG.5D.MULTICAST [UR24], [UR4], UR7, desc[UR56] ;  /* 0x00003818040073b4 */ /* 0x0009e20008021807 */
[----:B0-----:R-:W-:Y:S01]  /*e9d0*/  UIADD3 UR16, UR6, 0x1f400, URZ ;  /* 0x0001f40006107890 */ /* 0x001fe2000fffe03f */
[----:B------:R-:W-:-:S08]  /*e9e0*/  UMOV UR19, UR23 ;  /* 0x0000001700137c82 */ /* 0x000fd00008000000 */
[----:B------:R4:W-:Y:S01]  /*e9f0*/  UTMALDG.5D.MULTICAST [UR16], [UR4], UR7, desc[UR56] ;  /* 0x00003810040073b4 */ /* 0x0009e20008021807 */
[----:B-1----:R-:W-:Y:S01]  /*ea00*/  UIADD3 UR8, UR6, 0x1fc00, URZ ;  /* 0x0001fc0006087890 */ /* 0x002fe2000fffe03f */
[----:B------:R-:W-:-:S08]  /*ea10*/  UMOV UR11, UR15 ;  /* 0x0000000f000b7c82 */ /* 0x000fd00008000000 */
[----:B------:R4:W-:Y:S02]  /*ea20*/  UTMALDG.5D.MULTICAST [UR8], [UR4], UR7, desc[UR56] ;  /* 0x00003808040073b4 */ /* 0x0009e40008021807 */
[----:B----4-:R-:W-:Y:S05]  /*ea30*/  @P6 BRA `(.L_x_282) ;  /* 0xffffffb0002c6947 */ /* 0x010fea000383ffff */
.L_x_278:
[----:B------:R-:W-:Y:S01]  /*ea40*/  ISETP.GE.U32.AND P2, PT, R4, 0x3, PT ;  /* 0x000000030400780c */ /* 0x000fe20003f46070 */
[----:B------:R-:W-:Y:S05]  /*ea50*/  WARPSYNC.ALL ;  /* 0x0000000000007948 */ /* 0x000fea0003800000 */
[----:B------:R-:W-:-:S07]  /*ea60*/  ELECT P1, URZ, PT ;  /* 0x00000000003f782f */ /* 0x000fce0003820000 */
[----:B01----:R-:W-:-:S05]  /*ea70*/  @P2 IMAD.WIDE.U32 R6, R4, -0x55555555, RZ ;  /* 0xaaaaaaab04062825 */ /* 0x003fca00078e00ff */
[----:B--2--5:R-:W-:-:S04]  /*ea80*/  @P2 SHF.R.U32.HI R0, RZ, 0x1, R7 ;  /* 0x00000001ff002819 */ /* 0x024fc80000011607 */
[----:B------:R-:W-:-:S04]  /*ea90*/  @P2 LOP3.LUT R0, R0, 0x1, RZ, 0xc0, !PT ;  /* 0x0000000100002812 */ /* 0x000fc800078ec0ff */
[----:B------:R-:W-:Y:S01]  /*eaa0*/  @P2 ISETP.NE.U32.AND P0, PT, R0, 0x1, PT ;  /* 0x000000010000280c */ /* 0x000fe20003f05070 */
[----:B------:R-:W-:-:S12]  /*eab0*/  @!P1 EXIT ;  /* 0x000000000000994d */ /* 0x000fd80003800000 */
[----:B------:R-:W-:Y:S01]  /*eac0*/  LOP3.LUT R3, R3, 0x2, RZ, 0xfc, !PT ;  /* 0x0000000203037812 */ /* 0x000fe200078efcff */
[----:B------:R-:W-:Y:S01]  /*ead0*/  IMAD.MOV.U32 R0, RZ, RZ, 0x1 ;  /* 0x00000001ff007424 */ /* 0x000fe200078e00ff */
[----:B------:R-:W-:Y:S02]  /*eae0*/  @P2 ISETP.NE.U32.AND.EX P0, PT, RZ, RZ, PT, P0 ;  /* 0x000000ffff00220c */ /* 0x000fe40003f05100 */
[----:B------:R-:W-:Y:S02]  /*eaf0*/  ISETP.NE.AND P1, PT, R3, 0x3, PT ;  /* 0x000000030300780c */ /* 0x000fe40003f25270 */
[----:B------:R-:W-:-:S11]  /*eb00*/  @P2 SEL R0, RZ, 0x1, !P0 ;  /* 0x00000001ff002807 */ /* 0x000fd60004000000 */
[----:B------:R-:W-:Y:S05]  /*eb10*/  @!P1 BRA `(.L_x_283) ;  /* 0x0000000000049947 */ /* 0x000fea0003800000 */
[----:B------:R-:W-:Y:S01]  /*eb20*/  BPT.TRAP 0x1 ;  /* 0x000000040000795c */ /* 0x000fe20000300000 */
.L_x_283:
[----:B------:R-:W-:Y:S01]  /*eb30*/  IMAD.WIDE.U32 R2, R4, -0x55555555, RZ ;  /* 0xaaaaaaab04027825 */ /* 0x000fe200078e00ff */
[----:B------:R-:W-:Y:S02]  /*eb40*/  MOV R2, 0x400 ;  /* 0x0000040000027802 */ /* 0x000fe40000000f00 */
[----:B------:R-:W-:Y:S02]  /*eb50*/  SHF.L.U32 R5, R0, 0x1f, RZ ;  /* 0x0000001f00057819 */ /* 0x000fe400000006ff */
[----:B------:R-:W-:Y:S02]  /*eb60*/  SHF.R.U32.HI R3, RZ, 0x1, R3 ;  /* 0x00000001ff037819 */ /* 0x000fe40000011603 */
[----:B------:R-:W-:-:S03]  /*eb70*/  LEA R2, R17, R2, 0x18 ;  /* 0x0000000211027211 */ /* 0x000fc600078ec0ff */
[----:B------:R-:W-:Y:S02]  /*eb80*/  IMAD R4, R3, -0x3, R4 ;  /* 0xfffffffd03047824 */ /* 0x000fe400078e0204 */
[----:B------:R-:W-:-:S04]  /*eb90*/  VIADD R3, R2, 0x30018 ;  /* 0x0003001802037836 */ /* 0x000fc80000000000 */
[----:B------:R-:W-:-:S07]  /*eba0*/  IMAD R2, R4, 0x8, R3 ;  /* 0x0000000804027824 */ /* 0x000fce00078e0203 */
.L_x_284:
[----:B0-----:R0:W1:Y:S02]  /*ebb0*/  SYNCS.PHASECHK.TRANS64.TRYWAIT P0, [R2+URZ], R5 ;  /* 0x00000005020075a7 */ /* 0x001064000800017f */
[----:B-1----:R-:W-:Y:S05]  /*ebc0*/  @!P0 NANOSLEEP.SYNCS 0x989680 ;  /* 0x009896800000895d */ /* 0x002fea0003900000 */
[----:B------:R-:W1:Y:S02]  /*ebd0*/  @!P0 SYNCS.PHASECHK.TRANS64 P0, [R2+URZ], R5 ;  /* 0x00000005020085a7 */ /* 0x000e64000800007f */
[----:B-1----:R-:W-:Y:S05]  /*ebe0*/  @!P0 BRA `(.L_x_284) ;  /* 0xfffffffc00f08947 */ /* 0x002fea000383ffff */
[----:B------:R-:W-:-:S05]  /*ebf0*/  VIADD R4, R4, 0x1 ;  /* 0x0000000104047836 */ /* 0x000fca0000000000 */
[----:B------:R-:W-:-:S04]  /*ec00*/  ISETP.NE.AND P0, PT, R4, 0x3, PT ;  /* 0x000000030400780c */ /* 0x000fc80003f05270 */
[----:B0-----:R-:W-:Y:S02]  /*ec10*/  SEL R5, RZ, 0x1, P0 ;  /* 0x00000001ff057807 */ /* 0x001fe40000000000 */
[----:B------:R-:W-:Y:S02]  /*ec20*/  SEL R4, R4, RZ, P0 ;  /* 0x000000ff04047207 */ /* 0x000fe40000000000 */
[----:B------:R-:W-:-:S03]  /*ec30*/  LOP3.LUT R7, R0, R5, RZ, 0x3c, !PT ;  /* 0x0000000500077212 */ /* 0x000fc600078e3cff */
[----:B------:R-:W-:Y:S01]  /*ec40*/  IMAD R0, R4, 0x8, R3 ;  /* 0x0000000804007824 */ /* 0x000fe200078e0203 */
[----:B------:R-:W-:-:S07]  /*ec50*/  SHF.L.U32 R5, R7, 0x1f, RZ ;  /* 0x0000001f07057819 */ /* 0x000fce00000006ff */
.L_x_285:
        /* <DEDUP_REMOVED lines=11> */
.L_x_286:
[----:B0-----:R0:W1:Y:S02]  /*ed10*/  SYNCS.PHASECHK.TRANS64.TRYWAIT P0, [R4+URZ], R3 ;  /* 0x00000003040075a7 */ /* 0x001064000800017f */
[----:B-1----:R-:W-:Y:S05]  /*ed20*/  @!P0 NANOSLEEP.SYNCS 0x989680 ;  /* 0x009896800000895d */ /* 0x002fea0003900000 */
[----:B------:R-:W1:Y:S02]  /*ed30*/  @!P0 SYNCS.PHASECHK.TRANS64 P0, [R4+URZ], R3 ;  /* 0x00000003040085a7 */ /* 0x000e64000800007f */
[----:B-1----:R-:W-:Y:S05]  /*ed40*/  @P0 EXIT ;  /* 0x000000000000094d */ /* 0x002fea0003800000 */
[----:B------:R-:W-:Y:S05]  /*ed50*/  BRA `(.L_x_286) ;  /* 0xfffffffc00ec7947 */ /* 0x000fea000383ffff */
.L_x_287:
[----:B------:R-:W-:-:S00]  /*ed60*/  BRA `(.L_x_287) ;  /* 0xfffffffc00fc7947 */ /* 0x000fc0000383ffff */
[----:B------:R-:W-:-:S00]  /*ed70*/  NOP ;  /* 0x0000000000007918 */ /* 0x000fc00000000000 */
        /* <DEDUP_REMOVED lines=8> */
.L_x_288:


//--------------------- .nv.shared._ZN7cutlass13device_kernelINS_4conv6kernel13ConvUniversalINS1_16ConvProblemShapeILNS1_8OperatorE0ELi3EEENS1_10collective14CollectiveConvINS1_46MainloopSm90TmaGmmaWarpSpecializedImplicitGemmILS5_0ELi3ELi3EN4cute5tupleIJNSA_1CILi2EEENSC_ILi1EEESE_EEENS1_36KernelImplicitTmaWarpSpecializedSm90ELi1EEENSB_IJNSC_ILi128EEESI_NSB_IJNSC_ILi64EEEEEEEEENS_10tfloat32_tESM_NSA_8TiledMMAINSA_8MMA_AtomIJNSA_4SM904GMMA30MMA_64x128x8_F32TF32TF32_SS_TNILNSQ_7ScaleInE1ELSS_1EEEEEENSA_6LayoutINSB_IJSE_SE_SE_EEENSB_IJNSC_ILi0EEESX_SX_EEEEENSB_IJNSA_10UnderscoreES10_S10_EEEEENS7_6detail26Sm90ImplicitGemmTileTraitsINSA_20SM90_TMA_LOAD_IM2COLENSA_14ComposedLayoutINSA_7SwizzleILi3ELi4ELi3EEENSA_18smem_ptr_flag_bitsILi32EEENSV_INSB_IJNSB_IJNSC_ILi8EEENSC_ILi16EEEEEENSB_IJNSC_ILi32EEESD_EEENSB_IJSE_NSC_ILi3EEEEEEEEENSB_IJNSB_IJS1E_NSC_ILi512EEEEEENSB_IJSE_NSC_ILi256EEEEEENSB_IJSX_NSC_ILi8192EEEEEEEEEEEEEvEENS14_INSA_23SM90_TMA_LOAD_MULTICASTES1R_vEEEENS_8epilogue10collective6detail29Sm90TmaWarpSpecializedAdapterINS1X_15DefaultEpilogueISM_NSB_IJNSB_IJllllEEESE_SX_EEES22_NS1W_6thread17LinearCombinationISM_Li1EffLNS23_9ScaleType4KindE0ELNS_15FloatRoundStyleE2ESM_EENS_4gemm15EpilogueDefaultEEEEEvvEEEEvNT_6ParamsE --------------------------
	.section	.nv.shared._ZN7cutlass13device_kernelINS_4conv6kernel13ConvUniversalINS1_16ConvProblemShapeILNS1_8OperatorE0ELi3EEENS1_10collective14CollectiveConvINS1_46MainloopSm90TmaGmmaWarpSpecializedImplicitGemmILS5_0ELi3ELi3EN4cute5tupleIJNSA_1CILi2EEENSC_ILi1EEESE_EEENS1_36KernelImplicitTmaWarpSpecializedSm90ELi1EEENSB_IJNSC_ILi128EEESI_NSB_IJNSC_ILi64EEEEEEEEENS_10tfloat32_tESM_NSA_8TiledMMAINSA_8MMA_AtomIJNSA_4SM904GMMA30MMA_64x128x8_F32TF32TF32_SS_TNILNSQ_7ScaleInE1ELSS_1EEEEEENSA_6LayoutINSB_IJSE_SE_SE_EEENSB_IJNSC_ILi0EEESX_SX_EEEEENSB_IJNSA_10UnderscoreES10_S10_EEEEENS7_6detail26Sm90ImplicitGemmTileTraitsINSA_20SM90_TMA_LOAD_IM2COLENSA_14ComposedLayoutINSA_7SwizzleILi3ELi4ELi3EEENSA_18smem_ptr_flag_bitsILi32EEENSV_INSB_IJNSB_IJNSC_ILi8EEENSC_ILi16EEEEEENSB_IJNSC_ILi32EEESD_EEENSB_IJSE_NSC_ILi3EEEEEEEEENSB_IJNSB_IJS1E_NSC_ILi512EEEEEENSB_IJSE_NSC_ILi256EEEEEENSB_IJSX_NSC_ILi8192EEEEEEEEEEEEEvEENS14_INSA_23SM90_TMA_LOAD_MULTICASTES1R_vEEEENS_8epilogue10collective6detail29Sm90TmaWarpSpecializedAdapterINS1X_15DefaultEpilogueISM_NSB_IJNSB_IJllllEEESE_SX_EEES22_NS1W_6thread17LinearCombinationISM_Li1EffLNS23_9ScaleType4KindE0ELNS_15FloatRoundStyleE2ESM_EENS_4gemm15EpilogueDefaultEEEEEvvEEEEvNT_6ParamsE,"aw",@nobits
	.sectionflags	@""
	.align	16
	.zero		1024


//--------------------- .nv.shared.reserved.0     --------------------------
	.section	.nv.shared.reserved.0,"aw",@nobits
	.weak		__nv_reservedSMEM_offset_0_alias
	.size		__nv_reservedSMEM_offset_0_alias, 0, 0
	.other		__nv_reservedSMEM_offset_0_alias,@"STO_CUDA_RESERVED_SHARED STV_DEFAULT"
__nv_reservedSMEM_offset_0_alias:
	.zero		0


//--------------------- .nv.global                --------------------------
	.section	.nv.global,"aw",@nobits
.nv.global:
	.type		_ZN39_INTERNAL_3ffdc939_4_k_cu_226225ad_39684cute1_E,@object
	.size		_ZN39_INTERNAL_3ffdc939_4_k_cu_226225ad_39684cute1_E,(_ZN39_INTERNAL_3ffdc939_4_k_cu_226225ad_39684cuda3std3__45__cpo6cbeginE - _ZN39_INTERNAL_3ffdc939_4_k_cu_226225ad_39684cute1_E)
_ZN39_INTERNAL_3ffdc939_4_k_cu_226225ad_39684cute1_E:
	.zero		1
	.type		_ZN39_INTERNAL_3ffdc939_4_k_cu_226225ad_39684cuda3std3__45__cpo6cbeginE,@object
	.size		_ZN39_INTERNAL_3ffdc939_4_k_cu_226225ad_39684cuda3std3__45__cpo6cbeginE,(_ZN39_INTERNAL_3ffdc939_4_k_cu_226225ad_39684cuda3std3__48in_placeE - _ZN39_INTERNAL_3ffdc939_4_k_cu_226225ad_39684cuda3std3__45__cpo6cbeginE)
_ZN39_INTERNAL_3ffdc939_4_k_cu_226225ad_39684cuda3std3__45__cpo6cbeginE:
	.zero		1
	.type		_ZN39_INTERNAL_3ffdc939_4_k_cu_226225ad_39684cuda3std3__48in_placeE,@object
	.size		_ZN39_INTERNAL_3ffdc939_4_k_cu_226225ad_39684cuda3std3__48in_placeE,(_ZN39_INTERNAL_3ffdc939_4_k_cu_226225ad_39684cuda3std6ranges3__45__cpo9iter_moveE - _ZN39_INTERNAL_3ffdc939_4_k_cu_226225ad_39684cuda3std3__48in_placeE)
_ZN39_INTERNAL_3ffdc939_4_k_cu_226225ad_39684cuda3std3__48in_placeE:
	.zero		1
	.type		_ZN39_INTERNAL_3ffdc939_4_k_cu_226225ad_39684cuda3std6ranges3__45__cpo9iter_moveE,@object
	.size		_ZN39_INTERNAL_3ffdc939_4_k_cu_226225ad_39684cuda3std6ranges3__45__cpo9iter_moveE,(_ZN39_INTERNAL_3ffdc939_4_k_cu_226225ad_39684cuda3std3__45__cpo5beginE - _ZN39_INTERNAL_3ffdc939_4_k_cu_226225ad_39684cuda3std6ranges3__45__cpo9iter_moveE)
_ZN39_INTERNAL_3ffdc939_4_k_cu_226225ad_39684cuda3std6ranges3__45__cpo9iter_moveE:
	.zero		1
	.type		_ZN39_INTERNAL_3ffdc939_4_k_cu_226225ad_39684cuda3std3__45__cpo5beginE,@object
	.size		_ZN39_INTERNAL_3ffdc939_4_k_cu_226225ad_39684cuda3std3__45__cpo5beginE,(_ZN39_INTERNAL_3ffdc939_4_k_cu_226225ad_39684cuda3std3__441_GLOBAL__N__3ffdc939_4_k_cu_226225ad_39686ignoreE - _ZN39_INTERNAL_3ffdc939_4_k_cu_226225ad_39684cuda3std3__45__cpo5beginE)
_ZN39_INTERNAL_3ffdc939_4_k_cu_226225ad_39684cuda3std3__45__cpo5beginE:
	.zero		1
	.type		_ZN39_INTERNAL_3ffdc939_4_k_cu_226225ad_39684cuda3std3__441_GLOBAL__N__3ffdc939_4_k_cu_226225ad_39686ignoreE,@object
	.size		_ZN39_INTERNAL_3ffdc939_4_k_cu_226225ad_39684cuda3std3__441_GLOBAL__N__3ffdc939_4_k_cu_226225ad_39686ignoreE,(_ZN39_INTERNAL_3ffdc939_4_k_cu_226225ad_39684cute7productE - _ZN39_INTERNAL_3ffdc939_4_k_cu_226225ad_39684cuda3std3__441_GLOBAL__N__3ffdc939_4_k_cu_226225ad_39686ignoreE)
_ZN39_INTERNAL_3ffdc939_4_k_cu_226225ad_39684cuda3std3__441_GLOBAL__N__3ffdc939_4_k_cu_226225ad_39686ignoreE:
	.zero		1
	.type		_ZN39_INTERNAL_3ffdc939_4_k_cu_226225ad_39684cute7productE,@object
	.size		_ZN39_INTERNAL_3ffdc939_4_k_cu_226225ad_39684cute7productE,(_ZN39_INTERNAL_3ffdc939_4_k_cu_226225ad_39684cuda3std3__45__cpo3endE - _ZN39_INTERNAL_3ffdc939_4_k_cu_226225ad_39684cute7productE)
_ZN39_INTERNAL_3ffdc939_4_k_cu_226225ad_39684cute7productE:
	.zero		1
	.type		_ZN39_INTERNAL_3ffdc939_4_k_cu_226225ad_39684cuda3std3__45__cpo3endE,@object
	.size		_ZN39_INTERNAL_3ffdc939_4_k_cu_226225ad_39684cuda3std3__45__cpo3endE,(_ZN39_INTERNAL_3ffdc939_4_k_cu_226225ad_39684cuda3std3__419piecewise_constructE - _ZN39_INTERNAL_3ffdc939_4_k_cu_226225ad_39684cuda3std3__45__cpo3endE)
_ZN39_INTERNAL_3ffdc939_4_k_cu_226225ad_39684cuda3std3__45__cpo3endE:
	.zero		1
	.type		_ZN39_INTERNAL_3ffdc939_4_k_cu_226225ad_39684cuda3std3__419piecewise_constructE,@object
	.size		_ZN39_INTERNAL_3ffdc939_4_k_cu_226225ad_39684cuda3std3__419piecewise_constructE,(_ZN39_INTERNAL_3ffdc939_4_k_cu_226225ad_39684cuda3std3__45__cpo4cendE - _ZN39_INTERNAL_3ffdc939_4_k_cu_226225ad_39684cuda3std3__419piecewise_constructE)
_ZN39_INTERNAL_3ffdc939_4_k_cu_226225ad_39684cuda3std3__419piecewise_constructE:
	.zero		1
	.type		_ZN39_INTERNAL_3ffdc939_4_k_cu_226225ad_39684cuda3std3__45__cpo4cendE,@object
	.size		_ZN39_INTERNAL_3ffdc939_4_k_cu_226225ad_39684cuda3std3__45__cpo4cendE,(_ZN39_INTERNAL_3ffdc939_4_k_cu_226225ad_39684cuda3std6ranges3__45__cpo4swapE - _ZN39_INTERNAL_3ffdc939_4_k_cu_226225ad_39684cuda3std3__45__cpo4cendE)
_ZN39_INTERNAL_3ffdc939_4_k_cu_226225ad_39684cuda3std3__45__cpo4cendE:
	.zero		1
	.type		_ZN39_INTERNAL_3ffdc939_4_k_cu_226225ad_39684cuda3std6ranges3__45__cpo4swapE,@object
	.size		_ZN39_INTERNAL_3ffdc939_4_k_cu_226225ad_39684cuda3std6ranges3__45__cpo4swapE,(.L_7 - _ZN39_INTERNAL_3ffdc939_4_k_cu_226225ad_39684cuda3std6ranges3__45__cpo4swapE)
_ZN39_INTERNAL_3ffdc939_4_k_cu_226225ad_39684cuda3std6ranges3__45__cpo4swapE:
	.zero		1
.L_7:


//--------------------- .nv.constant0._ZN7cutlass13device_kernelINS_4conv6kernel13ConvUniversalINS1_16ConvProblemShapeILNS1_8OperatorE0ELi3EEENS1_10collective14CollectiveConvINS1_46MainloopSm90TmaGmmaWarpSpecializedImplicitGemmILS5_0ELi3ELi3EN4cute5tupleIJNSA_1CILi2EEENSC_ILi1EEESE_EEENS1_36KernelImplicitTmaWarpSpecializedSm90ELi1EEENSB_IJNSC_ILi128EEESI_NSB_IJNSC_ILi64EEEEEEEEENS_10tfloat32_tESM_NSA_8TiledMMAINSA_8MMA_AtomIJNSA_4SM904GMMA30MMA_64x128x8_F32TF32TF32_SS_TNILNSQ_7ScaleInE1ELSS_1EEEEEENSA_6LayoutINSB_IJSE_SE_SE_EEENSB_IJNSC_ILi0EEESX_SX_EEEEENSB_IJNSA_10UnderscoreES10_S10_EEEEENS7_6detail26Sm90ImplicitGemmTileTraitsINSA_20SM90_TMA_LOAD_IM2COLENSA_14ComposedLayoutINSA_7SwizzleILi3ELi4ELi3EEENSA_18smem_ptr_flag_bitsILi32EEENSV_INSB_IJNSB_IJNSC_ILi8EEENSC_ILi16EEEEEENSB_IJNSC_ILi32EEESD_EEENSB_IJSE_NSC_ILi3EEEEEEEEENSB_IJNSB_IJS1E_NSC_ILi512EEEEEENSB_IJSE_NSC_ILi256EEEEEENSB_IJSX_NSC_ILi8192EEEEEEEEEEEEEvEENS14_INSA_23SM90_TMA_LOAD_MULTICASTES1R_vEEEENS_8epilogue10collective6detail29Sm90TmaWarpSpecializedAdapterINS1X_15DefaultEpilogueISM_NSB_IJNSB_IJllllEEESE_SX_EEES22_NS1W_6thread17LinearCombinationISM_Li1EffLNS23_9ScaleType4KindE0ELNS_15FloatRoundStyleE2ESM_EENS_4gemm15EpilogueDefaultEEEEEvvEEEEvNT_6ParamsE --------------------------
	.section	.nv.constant0._ZN7cutlass13device_kernelINS_4conv6kernel13ConvUniversalINS1_16ConvProblemShapeILNS1_8OperatorE0ELi3EEENS1_10collective14CollectiveConvINS1_46MainloopSm90TmaGmmaWarpSpecializedImplicitGemmILS5_0ELi3ELi3EN4cute5tupleIJNSA_1CILi2EEENSC_ILi1EEESE_EEENS1_36KernelImplicitTmaWarpSpecializedSm90ELi1EEENSB_IJNSC_ILi128EEESI_NSB_IJNSC_ILi64EEEEEEEEENS_10tfloat32_tESM_NSA_8TiledMMAINSA_8MMA_AtomIJNSA_4SM904GMMA30MMA_64x128x8_F32TF32TF32_SS_TNILNSQ_7ScaleInE1ELSS_1EEEEEENSA_6LayoutINSB_IJSE_SE_SE_EEENSB_IJNSC_ILi0EEESX_SX_EEEEENSB_IJNSA_10UnderscoreES10_S10_EEEEENS7_6detail26Sm90ImplicitGemmTileTraitsINSA_20SM90_TMA_LOAD_IM2COLENSA_14ComposedLayoutINSA_7SwizzleILi3ELi4ELi3EEENSA_18smem_ptr_flag_bitsILi32EEENSV_INSB_IJNSB_IJNSC_ILi8EEENSC_ILi16EEEEEENSB_IJNSC_ILi32EEESD_EEENSB_IJSE_NSC_ILi3EEEEEEEEENSB_IJNSB_IJS1E_NSC_ILi512EEEEEENSB_IJSE_NSC_ILi256EEEEEENSB_IJSX_NSC_ILi8192EEEEEEEEEEEEEvEENS14_INSA_23SM90_TMA_LOAD_MULTICASTES1R_vEEEENS_8epilogue10collective6detail29Sm90TmaWarpSpecializedAdapterINS1X_15DefaultEpilogueISM_NSB_IJNSB_IJllllEEESE_SX_EEES22_NS1W_6thread17LinearCombinationISM_Li1EffLNS23_9ScaleType4KindE0ELNS_15FloatRoundStyleE2ESM_EENS_4gemm15EpilogueDefaultEEEEEvvEEEEvNT_6ParamsE,"a",@progbits
	.sectionflags	@""
	.align	4
.nv.constant0._ZN7cutlass13device_kernelINS_4conv6kernel13ConvUniversalINS1_16ConvProblemShapeILNS1_8OperatorE0ELi3EEENS1_10collective14CollectiveConvINS1_46MainloopSm90TmaGmmaWarpSpecializedImplicitGemmILS5_0ELi3ELi3EN4cute5tupleIJNSA_1CILi2EEENSC_ILi1EEESE_EEENS1_36KernelImplicitTmaWarpSpecializedSm90ELi1EEENSB_IJNSC_ILi128EEESI_NSB_IJNSC_ILi64EEEEEEEEENS_10tfloat32_tESM_NSA_8TiledMMAINSA_8MMA_AtomIJNSA_4SM904GMMA30MMA_64x128x8_F32TF32TF32_SS_TNILNSQ_7ScaleInE1ELSS_1EEEEEENSA_6LayoutINSB_IJSE_SE_SE_EEENSB_IJNSC_ILi0EEESX_SX_EEEEENSB_IJNSA_10UnderscoreES10_S10_EEEEENS7_6detail26Sm90ImplicitGemmTileTraitsINSA_20SM90_TMA_LOAD_IM2COLENSA_14ComposedLayoutINSA_7SwizzleILi3ELi4ELi3EEENSA_18smem_ptr_flag_bitsILi32EEENSV_INSB_IJNSB_IJNSC_ILi8EEENSC_ILi16EEEEEENSB_IJNSC_ILi32EEESD_EEENSB_IJSE_NSC_ILi3EEEEEEEEENSB_IJNSB_IJS1E_NSC_ILi512EEEEEENSB_IJSE_NSC_ILi256EEEEEENSB_IJSX_NSC_ILi8192EEEEEEEEEEEEEvEENS14_INSA_23SM90_TMA_LOAD_MULTICASTES1R_vEEEENS_8epilogue10collective6detail29Sm90TmaWarpSpecializedAdapterINS1X_15DefaultEpilogueISM_NSB_IJNSB_IJllllEEESE_SX_EEES22_NS1W_6thread17LinearCombinationISM_Li1EffLNS23_9ScaleType4KindE0ELNS_15FloatRoundStyleE2ESM_EENS_4gemm15EpilogueDefaultEEEEEvvEEEEvNT_6ParamsE:
	.zero		1664


//--------------------- SYMBOLS --------------------------

	.type		.nv.reservedSmem.offset0,@object
	.size		.nv.reservedSmem.offset0,0x4
